//
// Generated by NVIDIA NVVM Compiler
//
// Compiler Build ID: CL-36424714
// Cuda compilation tools, release 13.0, V13.0.88
// Based on NVVM 20.0.0
//

.version 9.0
.target sm_100
.address_size 64


.entry _Z15loopcalc_kernelPi(
	.param .u64 .ptr .align 1 _Z15loopcalc_kernelPi_param_0
)
{
	.reg .pred 	%p<97>;
	.reg .b32 	%r<450>;
	.reg .b32 	%f<1129>;
	.reg .b64 	%rd<3>;
	.reg .b64 	%fd<1161>;

	ld.param.u64 	%rd2, [_Z15loopcalc_kernelPi_param_0];
	cvta.to.global.u64 	%rd1, %rd2;
	ld.global.u32 	%r189, [%rd1];
	ld.global.u32 	%r1, [%rd1+4];
	ld.global.u32 	%r2, [%rd1+8];
	setp.gt.s32 	%p1, %r189, 4;
	@%p1 bra 	$L__BB0_22;
	setp.gt.s32 	%p8, %r189, 2;
	@%p8 bra 	$L__BB0_12;
	setp.eq.s32 	%p11, %r189, 1;
	@%p11 bra 	$L__BB0_45;
	setp.eq.s32 	%p12, %r189, 2;
	@%p12 bra 	$L__BB0_4;
	bra.uni 	$L__BB0_36;
$L__BB0_4:
	setp.lt.s32 	%p87, %r1, 1;
	mov.f32 	%f1064, 0f49E3A803;
	@%p87 bra 	$L__BB0_11;
	setp.eq.s32 	%p88, %r1, 1;
	mov.f32 	%f1054, 0f4535F333;
	mov.f32 	%f1053, 0f4200C28F;
	mov.f32 	%f1052, 0f411FD70A;
	mov.f32 	%f1055, 0f3FFEFD22;
	@%p88 bra 	$L__BB0_8;
	and.b32  	%r325, %r1, 2147483646;
	neg.s32 	%r371, %r325;
	mov.f32 	%f1054, 0f4535F333;
	mov.f32 	%f1053, 0f4200C28F;
	mov.f32 	%f1052, 0f411FD70A;
	mov.f32 	%f1055, 0f3FFEFD22;
$L__BB0_7:
	mul.f32 	%f873, %f1053, %f1052;
	mul.f32 	%f874, %f1054, %f1053;
	mul.f32 	%f875, %f1054, %f1055;
	mul.f32 	%f876, %f1055, %f873;
	mul.f32 	%f877, %f874, %f873;
	mul.f32 	%f878, %f874, %f875;
	mul.f32 	%f879, %f875, %f876;
	mul.f32 	%f880, %f876, %f877;
	mul.f32 	%f881, %f877, %f878;
	mul.f32 	%f882, %f878, %f879;
	mul.f32 	%f883, %f879, %f880;
	mul.f32 	%f884, %f880, %f881;
	mul.f32 	%f885, %f881, %f882;
	mul.f32 	%f886, %f882, %f883;
	mul.f32 	%f887, %f883, %f884;
	mul.f32 	%f888, %f884, %f885;
	mul.f32 	%f889, %f886, %f887;
	mul.f32 	%f890, %f888, %f889;
	mul.f32 	%f891, %f885, %f890;
	mul.f32 	%f892, %f887, %f891;
	mul.f32 	%f893, %f888, %f892;
	mul.f32 	%f894, %f886, %f893;
	mul.f32 	%f895, %f891, %f894;
	mul.f32 	%f896, %f888, %f895;
	mul.f32 	%f897, %f887, %f896;
	mul.f32 	%f898, %f894, %f897;
	mul.f32 	%f899, %f891, %f898;
	mul.f32 	%f900, %f888, %f899;
	mul.f32 	%f901, %f898, %f900;
	mul.f32 	%f902, %f891, %f901;
	mul.f32 	%f903, %f897, %f902;
	mul.f32 	%f904, %f900, %f903;
	mul.f32 	%f905, %f894, %f904;
	mul.f32 	%f906, %f902, %f905;
	mul.f32 	%f907, %f900, %f906;
	mul.f32 	%f908, %f897, %f907;
	mul.f32 	%f909, %f905, %f908;
	mul.f32 	%f910, %f902, %f909;
	mul.f32 	%f911, %f900, %f910;
	mul.f32 	%f912, %f909, %f911;
	mul.f32 	%f913, %f902, %f912;
	mul.f32 	%f914, %f908, %f913;
	mul.f32 	%f915, %f911, %f914;
	mul.f32 	%f916, %f905, %f915;
	mul.f32 	%f917, %f913, %f916;
	mul.f32 	%f918, %f911, %f917;
	mul.f32 	%f919, %f908, %f918;
	mul.f32 	%f920, %f916, %f919;
	mul.f32 	%f921, %f913, %f920;
	mul.f32 	%f922, %f911, %f921;
	mul.f32 	%f923, %f920, %f922;
	mul.f32 	%f924, %f913, %f923;
	mul.f32 	%f925, %f919, %f924;
	mul.f32 	%f926, %f922, %f925;
	mul.f32 	%f927, %f916, %f926;
	mul.f32 	%f928, %f924, %f927;
	mul.f32 	%f929, %f922, %f928;
	mul.f32 	%f930, %f919, %f929;
	mul.f32 	%f931, %f927, %f930;
	mul.f32 	%f932, %f924, %f931;
	mul.f32 	%f933, %f922, %f932;
	mul.f32 	%f934, %f930, %f933;
	mul.f32 	%f935, %f933, %f928;
	mul.f32 	%f936, %f931, %f928;
	mul.f32 	%f937, %f931, %f934;
	mul.f32 	%f938, %f934, %f935;
	mul.f32 	%f939, %f935, %f936;
	mul.f32 	%f940, %f936, %f937;
	mul.f32 	%f941, %f937, %f938;
	mul.f32 	%f942, %f938, %f939;
	mul.f32 	%f943, %f939, %f940;
	mul.f32 	%f944, %f940, %f941;
	mul.f32 	%f945, %f941, %f942;
	mul.f32 	%f946, %f942, %f943;
	mul.f32 	%f947, %f943, %f944;
	mul.f32 	%f948, %f945, %f946;
	mul.f32 	%f949, %f947, %f948;
	mul.f32 	%f950, %f944, %f949;
	mul.f32 	%f951, %f946, %f950;
	mul.f32 	%f952, %f947, %f951;
	mul.f32 	%f953, %f945, %f952;
	mul.f32 	%f954, %f950, %f953;
	mul.f32 	%f955, %f947, %f954;
	mul.f32 	%f956, %f946, %f955;
	mul.f32 	%f957, %f953, %f956;
	mul.f32 	%f958, %f950, %f957;
	mul.f32 	%f959, %f947, %f958;
	mul.f32 	%f960, %f957, %f959;
	mul.f32 	%f961, %f950, %f960;
	mul.f32 	%f962, %f956, %f961;
	mul.f32 	%f963, %f959, %f962;
	mul.f32 	%f964, %f953, %f963;
	mul.f32 	%f965, %f961, %f964;
	mul.f32 	%f966, %f959, %f965;
	mul.f32 	%f967, %f956, %f966;
	mul.f32 	%f968, %f964, %f967;
	mul.f32 	%f969, %f961, %f968;
	mul.f32 	%f970, %f959, %f969;
	mul.f32 	%f971, %f968, %f970;
	mul.f32 	%f972, %f961, %f971;
	mul.f32 	%f973, %f967, %f972;
	mul.f32 	%f974, %f970, %f973;
	mul.f32 	%f975, %f964, %f974;
	mul.f32 	%f976, %f972, %f975;
	mul.f32 	%f977, %f970, %f976;
	mul.f32 	%f978, %f967, %f977;
	mul.f32 	%f979, %f975, %f978;
	mul.f32 	%f980, %f972, %f979;
	mul.f32 	%f981, %f970, %f980;
	mul.f32 	%f982, %f979, %f981;
	mul.f32 	%f1052, %f972, %f982;
	mul.f32 	%f983, %f978, %f1052;
	mul.f32 	%f984, %f981, %f983;
	mul.f32 	%f1053, %f975, %f984;
	mul.f32 	%f985, %f1052, %f1053;
	mul.f32 	%f986, %f981, %f985;
	mul.f32 	%f1054, %f978, %f986;
	mul.f32 	%f987, %f1053, %f1054;
	mul.f32 	%f988, %f1052, %f987;
	mul.f32 	%f1055, %f981, %f988;
	add.s32 	%r371, %r371, 2;
	setp.ne.s32 	%p89, %r371, 0;
	@%p89 bra 	$L__BB0_7;
$L__BB0_8:
	and.b32  	%r326, %r1, 1;
	setp.eq.b32 	%p90, %r326, 1;
	not.pred 	%p91, %p90;
	@%p91 bra 	$L__BB0_10;
	mul.f32 	%f989, %f1053, %f1052;
	mul.f32 	%f990, %f1054, %f1053;
	mul.f32 	%f991, %f1054, %f1055;
	mul.f32 	%f992, %f1055, %f989;
	mul.f32 	%f993, %f990, %f989;
	mul.f32 	%f994, %f990, %f991;
	mul.f32 	%f995, %f991, %f992;
	mul.f32 	%f996, %f992, %f993;
	mul.f32 	%f997, %f993, %f994;
	mul.f32 	%f998, %f994, %f995;
	mul.f32 	%f999, %f995, %f996;
	mul.f32 	%f1000, %f996, %f997;
	mul.f32 	%f1001, %f997, %f998;
	mul.f32 	%f1002, %f998, %f999;
	mul.f32 	%f1003, %f999, %f1000;
	mul.f32 	%f1004, %f1000, %f1001;
	mul.f32 	%f1005, %f1002, %f1003;
	mul.f32 	%f1006, %f1004, %f1005;
	mul.f32 	%f1007, %f1001, %f1006;
	mul.f32 	%f1008, %f1003, %f1007;
	mul.f32 	%f1009, %f1004, %f1008;
	mul.f32 	%f1010, %f1002, %f1009;
	mul.f32 	%f1011, %f1007, %f1010;
	mul.f32 	%f1012, %f1004, %f1011;
	mul.f32 	%f1013, %f1003, %f1012;
	mul.f32 	%f1014, %f1010, %f1013;
	mul.f32 	%f1015, %f1007, %f1014;
	mul.f32 	%f1016, %f1004, %f1015;
	mul.f32 	%f1017, %f1014, %f1016;
	mul.f32 	%f1018, %f1007, %f1017;
	mul.f32 	%f1019, %f1013, %f1018;
	mul.f32 	%f1020, %f1016, %f1019;
	mul.f32 	%f1021, %f1010, %f1020;
	mul.f32 	%f1022, %f1018, %f1021;
	mul.f32 	%f1023, %f1016, %f1022;
	mul.f32 	%f1024, %f1013, %f1023;
	mul.f32 	%f1025, %f1021, %f1024;
	mul.f32 	%f1026, %f1018, %f1025;
	mul.f32 	%f1027, %f1016, %f1026;
	mul.f32 	%f1028, %f1025, %f1027;
	mul.f32 	%f1029, %f1018, %f1028;
	mul.f32 	%f1030, %f1024, %f1029;
	mul.f32 	%f1031, %f1027, %f1030;
	mul.f32 	%f1032, %f1021, %f1031;
	mul.f32 	%f1033, %f1029, %f1032;
	mul.f32 	%f1034, %f1027, %f1033;
	mul.f32 	%f1035, %f1024, %f1034;
	mul.f32 	%f1036, %f1032, %f1035;
	mul.f32 	%f1037, %f1029, %f1036;
	mul.f32 	%f1038, %f1027, %f1037;
	mul.f32 	%f1039, %f1036, %f1038;
	mul.f32 	%f1052, %f1029, %f1039;
	mul.f32 	%f1040, %f1035, %f1052;
	mul.f32 	%f1041, %f1038, %f1040;
	mul.f32 	%f1053, %f1032, %f1041;
	mul.f32 	%f1042, %f1052, %f1053;
	mul.f32 	%f1043, %f1038, %f1042;
	mul.f32 	%f1054, %f1035, %f1043;
	mul.f32 	%f1044, %f1053, %f1054;
	mul.f32 	%f1045, %f1052, %f1044;
	mul.f32 	%f1055, %f1038, %f1045;
$L__BB0_10:
	mul.f32 	%f1046, %f1053, %f1052;
	mul.f32 	%f1047, %f1054, %f1046;
	mul.f32 	%f1064, %f1055, %f1047;
$L__BB0_11:
	cvt.rzi.s32.f32 	%r449, %f1064;
	bra.uni 	$L__BB0_137;
$L__BB0_12:
	setp.eq.s32 	%p9, %r189, 3;
	@%p9 bra 	$L__BB0_37;
	setp.eq.s32 	%p10, %r189, 4;
	@%p10 bra 	$L__BB0_14;
	bra.uni 	$L__BB0_36;
$L__BB0_14:
	mov.u32 	%r318, %tid.x;
	setp.lt.u32 	%p71, %r318, 32;
	@%p71 bra 	$L__BB0_53;
	setp.lt.s32 	%p72, %r2, 1;
	mov.f64 	%fd1107, 0d413C773EA4FC597E;
	@%p72 bra 	$L__BB0_60;
	setp.eq.s32 	%p73, %r2, 1;
	mov.f64 	%fd1097, 0d40A6BE6CB4330BD7;
	mov.f64 	%fd1096, 0d404018977D9180AB;
	mov.f64 	%fd1095, 0d4023FC105C093966;
	mov.f64 	%fd1098, 0d3FFFDFB128F571BB;
	@%p73 bra 	$L__BB0_19;
	and.b32  	%r319, %r2, 2147483646;
	neg.s32 	%r374, %r319;
	mov.f64 	%fd1097, 0d40A6BE6CB4330BD7;
	mov.f64 	%fd1096, 0d404018977D9180AB;
	mov.f64 	%fd1095, 0d4023FC105C093966;
	mov.f64 	%fd1098, 0d3FFFDFB128F571BB;
$L__BB0_18:
	mul.f64 	%fd713, %fd1096, %fd1095;
	mul.f64 	%fd714, %fd1097, %fd1096;
	mul.f64 	%fd715, %fd1097, %fd1098;
	mul.f64 	%fd716, %fd1098, %fd713;
	mul.f64 	%fd717, %fd714, %fd713;
	mul.f64 	%fd718, %fd714, %fd715;
	mul.f64 	%fd719, %fd715, %fd716;
	mul.f64 	%fd720, %fd716, %fd717;
	mul.f64 	%fd721, %fd717, %fd718;
	mul.f64 	%fd722, %fd718, %fd719;
	mul.f64 	%fd723, %fd719, %fd720;
	mul.f64 	%fd724, %fd720, %fd721;
	mul.f64 	%fd725, %fd721, %fd722;
	mul.f64 	%fd726, %fd722, %fd723;
	mul.f64 	%fd727, %fd723, %fd724;
	mul.f64 	%fd728, %fd724, %fd725;
	mul.f64 	%fd729, %fd726, %fd727;
	mul.f64 	%fd730, %fd728, %fd729;
	mul.f64 	%fd731, %fd725, %fd730;
	mul.f64 	%fd732, %fd727, %fd731;
	mul.f64 	%fd733, %fd728, %fd732;
	mul.f64 	%fd734, %fd726, %fd733;
	mul.f64 	%fd735, %fd731, %fd734;
	mul.f64 	%fd736, %fd728, %fd735;
	mul.f64 	%fd737, %fd727, %fd736;
	mul.f64 	%fd738, %fd734, %fd737;
	mul.f64 	%fd739, %fd731, %fd738;
	mul.f64 	%fd740, %fd728, %fd739;
	mul.f64 	%fd741, %fd738, %fd740;
	mul.f64 	%fd742, %fd731, %fd741;
	mul.f64 	%fd743, %fd737, %fd742;
	mul.f64 	%fd744, %fd740, %fd743;
	mul.f64 	%fd745, %fd734, %fd744;
	mul.f64 	%fd746, %fd742, %fd745;
	mul.f64 	%fd747, %fd740, %fd746;
	mul.f64 	%fd748, %fd737, %fd747;
	mul.f64 	%fd749, %fd745, %fd748;
	mul.f64 	%fd750, %fd742, %fd749;
	mul.f64 	%fd751, %fd740, %fd750;
	mul.f64 	%fd752, %fd749, %fd751;
	mul.f64 	%fd753, %fd742, %fd752;
	mul.f64 	%fd754, %fd748, %fd753;
	mul.f64 	%fd755, %fd751, %fd754;
	mul.f64 	%fd756, %fd745, %fd755;
	mul.f64 	%fd757, %fd753, %fd756;
	mul.f64 	%fd758, %fd751, %fd757;
	mul.f64 	%fd759, %fd748, %fd758;
	mul.f64 	%fd760, %fd756, %fd759;
	mul.f64 	%fd761, %fd753, %fd760;
	mul.f64 	%fd762, %fd751, %fd761;
	mul.f64 	%fd763, %fd760, %fd762;
	mul.f64 	%fd764, %fd753, %fd763;
	mul.f64 	%fd765, %fd759, %fd764;
	mul.f64 	%fd766, %fd762, %fd765;
	mul.f64 	%fd767, %fd756, %fd766;
	mul.f64 	%fd768, %fd764, %fd767;
	mul.f64 	%fd769, %fd762, %fd768;
	mul.f64 	%fd770, %fd759, %fd769;
	mul.f64 	%fd771, %fd767, %fd770;
	mul.f64 	%fd772, %fd764, %fd771;
	mul.f64 	%fd773, %fd762, %fd772;
	mul.f64 	%fd774, %fd770, %fd773;
	mul.f64 	%fd775, %fd773, %fd768;
	mul.f64 	%fd776, %fd771, %fd768;
	mul.f64 	%fd777, %fd771, %fd774;
	mul.f64 	%fd778, %fd774, %fd775;
	mul.f64 	%fd779, %fd775, %fd776;
	mul.f64 	%fd780, %fd776, %fd777;
	mul.f64 	%fd781, %fd777, %fd778;
	mul.f64 	%fd782, %fd778, %fd779;
	mul.f64 	%fd783, %fd779, %fd780;
	mul.f64 	%fd784, %fd780, %fd781;
	mul.f64 	%fd785, %fd781, %fd782;
	mul.f64 	%fd786, %fd782, %fd783;
	mul.f64 	%fd787, %fd783, %fd784;
	mul.f64 	%fd788, %fd785, %fd786;
	mul.f64 	%fd789, %fd787, %fd788;
	mul.f64 	%fd790, %fd784, %fd789;
	mul.f64 	%fd791, %fd786, %fd790;
	mul.f64 	%fd792, %fd787, %fd791;
	mul.f64 	%fd793, %fd785, %fd792;
	mul.f64 	%fd794, %fd790, %fd793;
	mul.f64 	%fd795, %fd787, %fd794;
	mul.f64 	%fd796, %fd786, %fd795;
	mul.f64 	%fd797, %fd793, %fd796;
	mul.f64 	%fd798, %fd790, %fd797;
	mul.f64 	%fd799, %fd787, %fd798;
	mul.f64 	%fd800, %fd797, %fd799;
	mul.f64 	%fd801, %fd790, %fd800;
	mul.f64 	%fd802, %fd796, %fd801;
	mul.f64 	%fd803, %fd799, %fd802;
	mul.f64 	%fd804, %fd793, %fd803;
	mul.f64 	%fd805, %fd801, %fd804;
	mul.f64 	%fd806, %fd799, %fd805;
	mul.f64 	%fd807, %fd796, %fd806;
	mul.f64 	%fd808, %fd804, %fd807;
	mul.f64 	%fd809, %fd801, %fd808;
	mul.f64 	%fd810, %fd799, %fd809;
	mul.f64 	%fd811, %fd808, %fd810;
	mul.f64 	%fd812, %fd801, %fd811;
	mul.f64 	%fd813, %fd807, %fd812;
	mul.f64 	%fd814, %fd810, %fd813;
	mul.f64 	%fd815, %fd804, %fd814;
	mul.f64 	%fd816, %fd812, %fd815;
	mul.f64 	%fd817, %fd810, %fd816;
	mul.f64 	%fd818, %fd807, %fd817;
	mul.f64 	%fd819, %fd815, %fd818;
	mul.f64 	%fd820, %fd812, %fd819;
	mul.f64 	%fd821, %fd810, %fd820;
	mul.f64 	%fd822, %fd819, %fd821;
	mul.f64 	%fd1095, %fd812, %fd822;
	mul.f64 	%fd823, %fd818, %fd1095;
	mul.f64 	%fd824, %fd821, %fd823;
	mul.f64 	%fd1096, %fd815, %fd824;
	mul.f64 	%fd825, %fd1095, %fd1096;
	mul.f64 	%fd826, %fd821, %fd825;
	mul.f64 	%fd1097, %fd818, %fd826;
	mul.f64 	%fd827, %fd1096, %fd1097;
	mul.f64 	%fd828, %fd1095, %fd827;
	mul.f64 	%fd1098, %fd821, %fd828;
	add.s32 	%r374, %r374, 2;
	setp.ne.s32 	%p74, %r374, 0;
	@%p74 bra 	$L__BB0_18;
$L__BB0_19:
	and.b32  	%r320, %r2, 1;
	setp.eq.b32 	%p75, %r320, 1;
	not.pred 	%p76, %p75;
	@%p76 bra 	$L__BB0_21;
	mul.f64 	%fd829, %fd1096, %fd1095;
	mul.f64 	%fd830, %fd1097, %fd1096;
	mul.f64 	%fd831, %fd1097, %fd1098;
	mul.f64 	%fd832, %fd1098, %fd829;
	mul.f64 	%fd833, %fd830, %fd829;
	mul.f64 	%fd834, %fd830, %fd831;
	mul.f64 	%fd835, %fd831, %fd832;
	mul.f64 	%fd836, %fd832, %fd833;
	mul.f64 	%fd837, %fd833, %fd834;
	mul.f64 	%fd838, %fd834, %fd835;
	mul.f64 	%fd839, %fd835, %fd836;
	mul.f64 	%fd840, %fd836, %fd837;
	mul.f64 	%fd841, %fd837, %fd838;
	mul.f64 	%fd842, %fd838, %fd839;
	mul.f64 	%fd843, %fd839, %fd840;
	mul.f64 	%fd844, %fd840, %fd841;
	mul.f64 	%fd845, %fd842, %fd843;
	mul.f64 	%fd846, %fd844, %fd845;
	mul.f64 	%fd847, %fd841, %fd846;
	mul.f64 	%fd848, %fd843, %fd847;
	mul.f64 	%fd849, %fd844, %fd848;
	mul.f64 	%fd850, %fd842, %fd849;
	mul.f64 	%fd851, %fd847, %fd850;
	mul.f64 	%fd852, %fd844, %fd851;
	mul.f64 	%fd853, %fd843, %fd852;
	mul.f64 	%fd854, %fd850, %fd853;
	mul.f64 	%fd855, %fd847, %fd854;
	mul.f64 	%fd856, %fd844, %fd855;
	mul.f64 	%fd857, %fd854, %fd856;
	mul.f64 	%fd858, %fd847, %fd857;
	mul.f64 	%fd859, %fd853, %fd858;
	mul.f64 	%fd860, %fd856, %fd859;
	mul.f64 	%fd861, %fd850, %fd860;
	mul.f64 	%fd862, %fd858, %fd861;
	mul.f64 	%fd863, %fd856, %fd862;
	mul.f64 	%fd864, %fd853, %fd863;
	mul.f64 	%fd865, %fd861, %fd864;
	mul.f64 	%fd866, %fd858, %fd865;
	mul.f64 	%fd867, %fd856, %fd866;
	mul.f64 	%fd868, %fd865, %fd867;
	mul.f64 	%fd869, %fd858, %fd868;
	mul.f64 	%fd870, %fd864, %fd869;
	mul.f64 	%fd871, %fd867, %fd870;
	mul.f64 	%fd872, %fd861, %fd871;
	mul.f64 	%fd873, %fd869, %fd872;
	mul.f64 	%fd874, %fd867, %fd873;
	mul.f64 	%fd875, %fd864, %fd874;
	mul.f64 	%fd876, %fd872, %fd875;
	mul.f64 	%fd877, %fd869, %fd876;
	mul.f64 	%fd878, %fd867, %fd877;
	mul.f64 	%fd879, %fd876, %fd878;
	mul.f64 	%fd1095, %fd869, %fd879;
	mul.f64 	%fd880, %fd875, %fd1095;
	mul.f64 	%fd881, %fd878, %fd880;
	mul.f64 	%fd1096, %fd872, %fd881;
	mul.f64 	%fd882, %fd1095, %fd1096;
	mul.f64 	%fd883, %fd878, %fd882;
	mul.f64 	%fd1097, %fd875, %fd883;
	mul.f64 	%fd884, %fd1096, %fd1097;
	mul.f64 	%fd885, %fd1095, %fd884;
	mul.f64 	%fd1098, %fd878, %fd885;
$L__BB0_21:
	mul.f64 	%fd886, %fd1096, %fd1095;
	mul.f64 	%fd887, %fd1097, %fd886;
	mul.f64 	%fd1107, %fd1098, %fd887;
	bra.uni 	$L__BB0_60;
$L__BB0_22:
	setp.gt.s32 	%p2, %r189, 6;
	@%p2 bra 	$L__BB0_33;
	setp.eq.s32 	%p6, %r189, 5;
	@%p6 bra 	$L__BB0_61;
	setp.eq.s32 	%p7, %r189, 6;
	@%p7 bra 	$L__BB0_25;
	bra.uni 	$L__BB0_36;
$L__BB0_25:
	mov.u32 	%r258, %tid.x;
	setp.lt.u32 	%p49, %r258, 32;
	@%p49 bra 	$L__BB0_78;
	setp.lt.s32 	%p50, %r2, 1;
	mov.f64 	%fd1125, 0d413C773EA4FC597E;
	@%p50 bra 	$L__BB0_86;
	setp.eq.s32 	%p51, %r2, 1;
	mov.f64 	%fd1115, 0d40A6BE6CB4330BD7;
	mov.f64 	%fd1114, 0d404018977D9180AB;
	mov.f64 	%fd1113, 0d4023FC105C093966;
	mov.f64 	%fd1116, 0d3FFFDFB128F571BB;
	@%p51 bra 	$L__BB0_30;
	and.b32  	%r259, %r2, 2147483646;
	neg.s32 	%r410, %r259;
	mov.f64 	%fd1115, 0d40A6BE6CB4330BD7;
	mov.f64 	%fd1114, 0d404018977D9180AB;
	mov.f64 	%fd1113, 0d4023FC105C093966;
	mov.f64 	%fd1116, 0d3FFFDFB128F571BB;
$L__BB0_29:
	mul.f64 	%fd525, %fd1114, %fd1113;
	mul.f64 	%fd526, %fd1115, %fd1114;
	mul.f64 	%fd527, %fd1115, %fd1116;
	mul.f64 	%fd528, %fd1116, %fd525;
	mul.f64 	%fd529, %fd526, %fd525;
	mul.f64 	%fd530, %fd526, %fd527;
	mul.f64 	%fd531, %fd527, %fd528;
	mul.f64 	%fd532, %fd528, %fd529;
	mul.f64 	%fd533, %fd529, %fd530;
	mul.f64 	%fd534, %fd530, %fd531;
	mul.f64 	%fd535, %fd531, %fd532;
	mul.f64 	%fd536, %fd532, %fd533;
	mul.f64 	%fd537, %fd533, %fd534;
	mul.f64 	%fd538, %fd534, %fd535;
	mul.f64 	%fd539, %fd535, %fd536;
	mul.f64 	%fd540, %fd536, %fd537;
	mul.f64 	%fd541, %fd538, %fd539;
	mul.f64 	%fd542, %fd540, %fd541;
	mul.f64 	%fd543, %fd537, %fd542;
	mul.f64 	%fd544, %fd539, %fd543;
	mul.f64 	%fd545, %fd540, %fd544;
	mul.f64 	%fd546, %fd538, %fd545;
	mul.f64 	%fd547, %fd543, %fd546;
	mul.f64 	%fd548, %fd540, %fd547;
	mul.f64 	%fd549, %fd539, %fd548;
	mul.f64 	%fd550, %fd546, %fd549;
	mul.f64 	%fd551, %fd543, %fd550;
	mul.f64 	%fd552, %fd540, %fd551;
	mul.f64 	%fd553, %fd550, %fd552;
	mul.f64 	%fd554, %fd543, %fd553;
	mul.f64 	%fd555, %fd549, %fd554;
	mul.f64 	%fd556, %fd552, %fd555;
	mul.f64 	%fd557, %fd546, %fd556;
	mul.f64 	%fd558, %fd554, %fd557;
	mul.f64 	%fd559, %fd552, %fd558;
	mul.f64 	%fd560, %fd549, %fd559;
	mul.f64 	%fd561, %fd557, %fd560;
	mul.f64 	%fd562, %fd554, %fd561;
	mul.f64 	%fd563, %fd552, %fd562;
	mul.f64 	%fd564, %fd561, %fd563;
	mul.f64 	%fd565, %fd554, %fd564;
	mul.f64 	%fd566, %fd560, %fd565;
	mul.f64 	%fd567, %fd563, %fd566;
	mul.f64 	%fd568, %fd557, %fd567;
	mul.f64 	%fd569, %fd565, %fd568;
	mul.f64 	%fd570, %fd563, %fd569;
	mul.f64 	%fd571, %fd560, %fd570;
	mul.f64 	%fd572, %fd568, %fd571;
	mul.f64 	%fd573, %fd565, %fd572;
	mul.f64 	%fd574, %fd563, %fd573;
	mul.f64 	%fd575, %fd572, %fd574;
	mul.f64 	%fd576, %fd565, %fd575;
	mul.f64 	%fd577, %fd571, %fd576;
	mul.f64 	%fd578, %fd574, %fd577;
	mul.f64 	%fd579, %fd568, %fd578;
	mul.f64 	%fd580, %fd576, %fd579;
	mul.f64 	%fd581, %fd574, %fd580;
	mul.f64 	%fd582, %fd571, %fd581;
	mul.f64 	%fd583, %fd579, %fd582;
	mul.f64 	%fd584, %fd576, %fd583;
	mul.f64 	%fd585, %fd574, %fd584;
	mul.f64 	%fd586, %fd582, %fd585;
	mul.f64 	%fd587, %fd585, %fd580;
	mul.f64 	%fd588, %fd583, %fd580;
	mul.f64 	%fd589, %fd583, %fd586;
	mul.f64 	%fd590, %fd586, %fd587;
	mul.f64 	%fd591, %fd587, %fd588;
	mul.f64 	%fd592, %fd588, %fd589;
	mul.f64 	%fd593, %fd589, %fd590;
	mul.f64 	%fd594, %fd590, %fd591;
	mul.f64 	%fd595, %fd591, %fd592;
	mul.f64 	%fd596, %fd592, %fd593;
	mul.f64 	%fd597, %fd593, %fd594;
	mul.f64 	%fd598, %fd594, %fd595;
	mul.f64 	%fd599, %fd595, %fd596;
	mul.f64 	%fd600, %fd597, %fd598;
	mul.f64 	%fd601, %fd599, %fd600;
	mul.f64 	%fd602, %fd596, %fd601;
	mul.f64 	%fd603, %fd598, %fd602;
	mul.f64 	%fd604, %fd599, %fd603;
	mul.f64 	%fd605, %fd597, %fd604;
	mul.f64 	%fd606, %fd602, %fd605;
	mul.f64 	%fd607, %fd599, %fd606;
	mul.f64 	%fd608, %fd598, %fd607;
	mul.f64 	%fd609, %fd605, %fd608;
	mul.f64 	%fd610, %fd602, %fd609;
	mul.f64 	%fd611, %fd599, %fd610;
	mul.f64 	%fd612, %fd609, %fd611;
	mul.f64 	%fd613, %fd602, %fd612;
	mul.f64 	%fd614, %fd608, %fd613;
	mul.f64 	%fd615, %fd611, %fd614;
	mul.f64 	%fd616, %fd605, %fd615;
	mul.f64 	%fd617, %fd613, %fd616;
	mul.f64 	%fd618, %fd611, %fd617;
	mul.f64 	%fd619, %fd608, %fd618;
	mul.f64 	%fd620, %fd616, %fd619;
	mul.f64 	%fd621, %fd613, %fd620;
	mul.f64 	%fd622, %fd611, %fd621;
	mul.f64 	%fd623, %fd620, %fd622;
	mul.f64 	%fd624, %fd613, %fd623;
	mul.f64 	%fd625, %fd619, %fd624;
	mul.f64 	%fd626, %fd622, %fd625;
	mul.f64 	%fd627, %fd616, %fd626;
	mul.f64 	%fd628, %fd624, %fd627;
	mul.f64 	%fd629, %fd622, %fd628;
	mul.f64 	%fd630, %fd619, %fd629;
	mul.f64 	%fd631, %fd627, %fd630;
	mul.f64 	%fd632, %fd624, %fd631;
	mul.f64 	%fd633, %fd622, %fd632;
	mul.f64 	%fd634, %fd631, %fd633;
	mul.f64 	%fd1113, %fd624, %fd634;
	mul.f64 	%fd635, %fd630, %fd1113;
	mul.f64 	%fd636, %fd633, %fd635;
	mul.f64 	%fd1114, %fd627, %fd636;
	mul.f64 	%fd637, %fd1113, %fd1114;
	mul.f64 	%fd638, %fd633, %fd637;
	mul.f64 	%fd1115, %fd630, %fd638;
	mul.f64 	%fd639, %fd1114, %fd1115;
	mul.f64 	%fd640, %fd1113, %fd639;
	mul.f64 	%fd1116, %fd633, %fd640;
	add.s32 	%r410, %r410, 2;
	setp.ne.s32 	%p52, %r410, 0;
	@%p52 bra 	$L__BB0_29;
$L__BB0_30:
	and.b32  	%r260, %r2, 1;
	setp.eq.b32 	%p53, %r260, 1;
	not.pred 	%p54, %p53;
	@%p54 bra 	$L__BB0_32;
	mul.f64 	%fd641, %fd1114, %fd1113;
	mul.f64 	%fd642, %fd1115, %fd1114;
	mul.f64 	%fd643, %fd1115, %fd1116;
	mul.f64 	%fd644, %fd1116, %fd641;
	mul.f64 	%fd645, %fd642, %fd641;
	mul.f64 	%fd646, %fd642, %fd643;
	mul.f64 	%fd647, %fd643, %fd644;
	mul.f64 	%fd648, %fd644, %fd645;
	mul.f64 	%fd649, %fd645, %fd646;
	mul.f64 	%fd650, %fd646, %fd647;
	mul.f64 	%fd651, %fd647, %fd648;
	mul.f64 	%fd652, %fd648, %fd649;
	mul.f64 	%fd653, %fd649, %fd650;
	mul.f64 	%fd654, %fd650, %fd651;
	mul.f64 	%fd655, %fd651, %fd652;
	mul.f64 	%fd656, %fd652, %fd653;
	mul.f64 	%fd657, %fd654, %fd655;
	mul.f64 	%fd658, %fd656, %fd657;
	mul.f64 	%fd659, %fd653, %fd658;
	mul.f64 	%fd660, %fd655, %fd659;
	mul.f64 	%fd661, %fd656, %fd660;
	mul.f64 	%fd662, %fd654, %fd661;
	mul.f64 	%fd663, %fd659, %fd662;
	mul.f64 	%fd664, %fd656, %fd663;
	mul.f64 	%fd665, %fd655, %fd664;
	mul.f64 	%fd666, %fd662, %fd665;
	mul.f64 	%fd667, %fd659, %fd666;
	mul.f64 	%fd668, %fd656, %fd667;
	mul.f64 	%fd669, %fd666, %fd668;
	mul.f64 	%fd670, %fd659, %fd669;
	mul.f64 	%fd671, %fd665, %fd670;
	mul.f64 	%fd672, %fd668, %fd671;
	mul.f64 	%fd673, %fd662, %fd672;
	mul.f64 	%fd674, %fd670, %fd673;
	mul.f64 	%fd675, %fd668, %fd674;
	mul.f64 	%fd676, %fd665, %fd675;
	mul.f64 	%fd677, %fd673, %fd676;
	mul.f64 	%fd678, %fd670, %fd677;
	mul.f64 	%fd679, %fd668, %fd678;
	mul.f64 	%fd680, %fd677, %fd679;
	mul.f64 	%fd681, %fd670, %fd680;
	mul.f64 	%fd682, %fd676, %fd681;
	mul.f64 	%fd683, %fd679, %fd682;
	mul.f64 	%fd684, %fd673, %fd683;
	mul.f64 	%fd685, %fd681, %fd684;
	mul.f64 	%fd686, %fd679, %fd685;
	mul.f64 	%fd687, %fd676, %fd686;
	mul.f64 	%fd688, %fd684, %fd687;
	mul.f64 	%fd689, %fd681, %fd688;
	mul.f64 	%fd690, %fd679, %fd689;
	mul.f64 	%fd691, %fd688, %fd690;
	mul.f64 	%fd1113, %fd681, %fd691;
	mul.f64 	%fd692, %fd687, %fd1113;
	mul.f64 	%fd693, %fd690, %fd692;
	mul.f64 	%fd1114, %fd684, %fd693;
	mul.f64 	%fd694, %fd1113, %fd1114;
	mul.f64 	%fd695, %fd690, %fd694;
	mul.f64 	%fd1115, %fd687, %fd695;
	mul.f64 	%fd696, %fd1114, %fd1115;
	mul.f64 	%fd697, %fd1113, %fd696;
	mul.f64 	%fd1116, %fd690, %fd697;
$L__BB0_32:
	mul.f64 	%fd698, %fd1114, %fd1113;
	mul.f64 	%fd699, %fd1115, %fd698;
	mul.f64 	%fd1125, %fd1116, %fd699;
	bra.uni 	$L__BB0_86;
$L__BB0_33:
	setp.eq.s32 	%p3, %r189, 7;
	@%p3 bra 	$L__BB0_87;
	setp.eq.s32 	%p4, %r189, 8;
	@%p4 bra 	$L__BB0_103;
	setp.eq.s32 	%p5, %r189, 9;
	@%p5 bra 	$L__BB0_120;
$L__BB0_36:
	max.s32 	%r449, %r1, 0;
	bra.uni 	$L__BB0_137;
$L__BB0_37:
	setp.lt.s32 	%p82, %r1, 1;
	mov.f64 	%fd1090, 0d413C773EA4FC597E;
	@%p82 bra 	$L__BB0_44;
	setp.eq.s32 	%p83, %r1, 1;
	mov.f64 	%fd1080, 0d40A6BE6CB4330BD7;
	mov.f64 	%fd1079, 0d404018977D9180AB;
	mov.f64 	%fd1078, 0d4023FC105C093966;
	mov.f64 	%fd1081, 0d3FFFDFB128F571BB;
	@%p83 bra 	$L__BB0_41;
	and.b32  	%r323, %r1, 2147483646;
	neg.s32 	%r372, %r323;
	mov.f64 	%fd1080, 0d40A6BE6CB4330BD7;
	mov.f64 	%fd1079, 0d404018977D9180AB;
	mov.f64 	%fd1078, 0d4023FC105C093966;
	mov.f64 	%fd1081, 0d3FFFDFB128F571BB;
$L__BB0_40:
	mul.f64 	%fd899, %fd1079, %fd1078;
	mul.f64 	%fd900, %fd1080, %fd1079;
	mul.f64 	%fd901, %fd1080, %fd1081;
	mul.f64 	%fd902, %fd1081, %fd899;
	mul.f64 	%fd903, %fd900, %fd899;
	mul.f64 	%fd904, %fd900, %fd901;
	mul.f64 	%fd905, %fd901, %fd902;
	mul.f64 	%fd906, %fd902, %fd903;
	mul.f64 	%fd907, %fd903, %fd904;
	mul.f64 	%fd908, %fd904, %fd905;
	mul.f64 	%fd909, %fd905, %fd906;
	mul.f64 	%fd910, %fd906, %fd907;
	mul.f64 	%fd911, %fd907, %fd908;
	mul.f64 	%fd912, %fd908, %fd909;
	mul.f64 	%fd913, %fd909, %fd910;
	mul.f64 	%fd914, %fd910, %fd911;
	mul.f64 	%fd915, %fd912, %fd913;
	mul.f64 	%fd916, %fd914, %fd915;
	mul.f64 	%fd917, %fd911, %fd916;
	mul.f64 	%fd918, %fd913, %fd917;
	mul.f64 	%fd919, %fd914, %fd918;
	mul.f64 	%fd920, %fd912, %fd919;
	mul.f64 	%fd921, %fd917, %fd920;
	mul.f64 	%fd922, %fd914, %fd921;
	mul.f64 	%fd923, %fd913, %fd922;
	mul.f64 	%fd924, %fd920, %fd923;
	mul.f64 	%fd925, %fd917, %fd924;
	mul.f64 	%fd926, %fd914, %fd925;
	mul.f64 	%fd927, %fd924, %fd926;
	mul.f64 	%fd928, %fd917, %fd927;
	mul.f64 	%fd929, %fd923, %fd928;
	mul.f64 	%fd930, %fd926, %fd929;
	mul.f64 	%fd931, %fd920, %fd930;
	mul.f64 	%fd932, %fd928, %fd931;
	mul.f64 	%fd933, %fd926, %fd932;
	mul.f64 	%fd934, %fd923, %fd933;
	mul.f64 	%fd935, %fd931, %fd934;
	mul.f64 	%fd936, %fd928, %fd935;
	mul.f64 	%fd937, %fd926, %fd936;
	mul.f64 	%fd938, %fd935, %fd937;
	mul.f64 	%fd939, %fd928, %fd938;
	mul.f64 	%fd940, %fd934, %fd939;
	mul.f64 	%fd941, %fd937, %fd940;
	mul.f64 	%fd942, %fd931, %fd941;
	mul.f64 	%fd943, %fd939, %fd942;
	mul.f64 	%fd944, %fd937, %fd943;
	mul.f64 	%fd945, %fd934, %fd944;
	mul.f64 	%fd946, %fd942, %fd945;
	mul.f64 	%fd947, %fd939, %fd946;
	mul.f64 	%fd948, %fd937, %fd947;
	mul.f64 	%fd949, %fd946, %fd948;
	mul.f64 	%fd950, %fd939, %fd949;
	mul.f64 	%fd951, %fd945, %fd950;
	mul.f64 	%fd952, %fd948, %fd951;
	mul.f64 	%fd953, %fd942, %fd952;
	mul.f64 	%fd954, %fd950, %fd953;
	mul.f64 	%fd955, %fd948, %fd954;
	mul.f64 	%fd956, %fd945, %fd955;
	mul.f64 	%fd957, %fd953, %fd956;
	mul.f64 	%fd958, %fd950, %fd957;
	mul.f64 	%fd959, %fd948, %fd958;
	mul.f64 	%fd960, %fd956, %fd959;
	mul.f64 	%fd961, %fd959, %fd954;
	mul.f64 	%fd962, %fd957, %fd954;
	mul.f64 	%fd963, %fd957, %fd960;
	mul.f64 	%fd964, %fd960, %fd961;
	mul.f64 	%fd965, %fd961, %fd962;
	mul.f64 	%fd966, %fd962, %fd963;
	mul.f64 	%fd967, %fd963, %fd964;
	mul.f64 	%fd968, %fd964, %fd965;
	mul.f64 	%fd969, %fd965, %fd966;
	mul.f64 	%fd970, %fd966, %fd967;
	mul.f64 	%fd971, %fd967, %fd968;
	mul.f64 	%fd972, %fd968, %fd969;
	mul.f64 	%fd973, %fd969, %fd970;
	mul.f64 	%fd974, %fd971, %fd972;
	mul.f64 	%fd975, %fd973, %fd974;
	mul.f64 	%fd976, %fd970, %fd975;
	mul.f64 	%fd977, %fd972, %fd976;
	mul.f64 	%fd978, %fd973, %fd977;
	mul.f64 	%fd979, %fd971, %fd978;
	mul.f64 	%fd980, %fd976, %fd979;
	mul.f64 	%fd981, %fd973, %fd980;
	mul.f64 	%fd982, %fd972, %fd981;
	mul.f64 	%fd983, %fd979, %fd982;
	mul.f64 	%fd984, %fd976, %fd983;
	mul.f64 	%fd985, %fd973, %fd984;
	mul.f64 	%fd986, %fd983, %fd985;
	mul.f64 	%fd987, %fd976, %fd986;
	mul.f64 	%fd988, %fd982, %fd987;
	mul.f64 	%fd989, %fd985, %fd988;
	mul.f64 	%fd990, %fd979, %fd989;
	mul.f64 	%fd991, %fd987, %fd990;
	mul.f64 	%fd992, %fd985, %fd991;
	mul.f64 	%fd993, %fd982, %fd992;
	mul.f64 	%fd994, %fd990, %fd993;
	mul.f64 	%fd995, %fd987, %fd994;
	mul.f64 	%fd996, %fd985, %fd995;
	mul.f64 	%fd997, %fd994, %fd996;
	mul.f64 	%fd998, %fd987, %fd997;
	mul.f64 	%fd999, %fd993, %fd998;
	mul.f64 	%fd1000, %fd996, %fd999;
	mul.f64 	%fd1001, %fd990, %fd1000;
	mul.f64 	%fd1002, %fd998, %fd1001;
	mul.f64 	%fd1003, %fd996, %fd1002;
	mul.f64 	%fd1004, %fd993, %fd1003;
	mul.f64 	%fd1005, %fd1001, %fd1004;
	mul.f64 	%fd1006, %fd998, %fd1005;
	mul.f64 	%fd1007, %fd996, %fd1006;
	mul.f64 	%fd1008, %fd1005, %fd1007;
	mul.f64 	%fd1078, %fd998, %fd1008;
	mul.f64 	%fd1009, %fd1004, %fd1078;
	mul.f64 	%fd1010, %fd1007, %fd1009;
	mul.f64 	%fd1079, %fd1001, %fd1010;
	mul.f64 	%fd1011, %fd1078, %fd1079;
	mul.f64 	%fd1012, %fd1007, %fd1011;
	mul.f64 	%fd1080, %fd1004, %fd1012;
	mul.f64 	%fd1013, %fd1079, %fd1080;
	mul.f64 	%fd1014, %fd1078, %fd1013;
	mul.f64 	%fd1081, %fd1007, %fd1014;
	add.s32 	%r372, %r372, 2;
	setp.ne.s32 	%p84, %r372, 0;
	@%p84 bra 	$L__BB0_40;
$L__BB0_41:
	and.b32  	%r324, %r1, 1;
	setp.eq.b32 	%p85, %r324, 1;
	not.pred 	%p86, %p85;
	@%p86 bra 	$L__BB0_43;
	mul.f64 	%fd1015, %fd1079, %fd1078;
	mul.f64 	%fd1016, %fd1080, %fd1079;
	mul.f64 	%fd1017, %fd1080, %fd1081;
	mul.f64 	%fd1018, %fd1081, %fd1015;
	mul.f64 	%fd1019, %fd1016, %fd1015;
	mul.f64 	%fd1020, %fd1016, %fd1017;
	mul.f64 	%fd1021, %fd1017, %fd1018;
	mul.f64 	%fd1022, %fd1018, %fd1019;
	mul.f64 	%fd1023, %fd1019, %fd1020;
	mul.f64 	%fd1024, %fd1020, %fd1021;
	mul.f64 	%fd1025, %fd1021, %fd1022;
	mul.f64 	%fd1026, %fd1022, %fd1023;
	mul.f64 	%fd1027, %fd1023, %fd1024;
	mul.f64 	%fd1028, %fd1024, %fd1025;
	mul.f64 	%fd1029, %fd1025, %fd1026;
	mul.f64 	%fd1030, %fd1026, %fd1027;
	mul.f64 	%fd1031, %fd1028, %fd1029;
	mul.f64 	%fd1032, %fd1030, %fd1031;
	mul.f64 	%fd1033, %fd1027, %fd1032;
	mul.f64 	%fd1034, %fd1029, %fd1033;
	mul.f64 	%fd1035, %fd1030, %fd1034;
	mul.f64 	%fd1036, %fd1028, %fd1035;
	mul.f64 	%fd1037, %fd1033, %fd1036;
	mul.f64 	%fd1038, %fd1030, %fd1037;
	mul.f64 	%fd1039, %fd1029, %fd1038;
	mul.f64 	%fd1040, %fd1036, %fd1039;
	mul.f64 	%fd1041, %fd1033, %fd1040;
	mul.f64 	%fd1042, %fd1030, %fd1041;
	mul.f64 	%fd1043, %fd1040, %fd1042;
	mul.f64 	%fd1044, %fd1033, %fd1043;
	mul.f64 	%fd1045, %fd1039, %fd1044;
	mul.f64 	%fd1046, %fd1042, %fd1045;
	mul.f64 	%fd1047, %fd1036, %fd1046;
	mul.f64 	%fd1048, %fd1044, %fd1047;
	mul.f64 	%fd1049, %fd1042, %fd1048;
	mul.f64 	%fd1050, %fd1039, %fd1049;
	mul.f64 	%fd1051, %fd1047, %fd1050;
	mul.f64 	%fd1052, %fd1044, %fd1051;
	mul.f64 	%fd1053, %fd1042, %fd1052;
	mul.f64 	%fd1054, %fd1051, %fd1053;
	mul.f64 	%fd1055, %fd1044, %fd1054;
	mul.f64 	%fd1056, %fd1050, %fd1055;
	mul.f64 	%fd1057, %fd1053, %fd1056;
	mul.f64 	%fd1058, %fd1047, %fd1057;
	mul.f64 	%fd1059, %fd1055, %fd1058;
	mul.f64 	%fd1060, %fd1053, %fd1059;
	mul.f64 	%fd1061, %fd1050, %fd1060;
	mul.f64 	%fd1062, %fd1058, %fd1061;
	mul.f64 	%fd1063, %fd1055, %fd1062;
	mul.f64 	%fd1064, %fd1053, %fd1063;
	mul.f64 	%fd1065, %fd1062, %fd1064;
	mul.f64 	%fd1078, %fd1055, %fd1065;
	mul.f64 	%fd1066, %fd1061, %fd1078;
	mul.f64 	%fd1067, %fd1064, %fd1066;
	mul.f64 	%fd1079, %fd1058, %fd1067;
	mul.f64 	%fd1068, %fd1078, %fd1079;
	mul.f64 	%fd1069, %fd1064, %fd1068;
	mul.f64 	%fd1080, %fd1061, %fd1069;
	mul.f64 	%fd1070, %fd1079, %fd1080;
	mul.f64 	%fd1071, %fd1078, %fd1070;
	mul.f64 	%fd1081, %fd1064, %fd1071;
$L__BB0_43:
	mul.f64 	%fd1072, %fd1079, %fd1078;
	mul.f64 	%fd1073, %fd1080, %fd1072;
	mul.f64 	%fd1090, %fd1081, %fd1073;
$L__BB0_44:
	cvt.rzi.s32.f64 	%r449, %fd1090;
	bra.uni 	$L__BB0_137;
$L__BB0_45:
	setp.lt.s32 	%p92, %r1, 1;
	mov.b32 	%r449, 1670029056;
	@%p92 bra 	$L__BB0_137;
	add.s32 	%r332, %r1, -1;
	and.b32  	%r5, %r1, 3;
	setp.lt.u32 	%p93, %r332, 3;
	mov.b32 	%r367, 32;
	mov.b32 	%r369, 9;
	mov.b32 	%r370, 1992;
	@%p93 bra 	$L__BB0_49;
	and.b32  	%r336, %r1, 2147483644;
	neg.s32 	%r354, %r336;
	mov.b32 	%r357, 32;
	mov.b32 	%r369, 9;
	mov.b32 	%r370, 1992;
$L__BB0_48:
	mul.lo.s32 	%r337, %r369, %r357;
	mul.lo.s32 	%r338, %r357, %r337;
	mul.lo.s32 	%r339, %r357, 8473921;
	mul.lo.s32 	%r340, %r339, %r337;
	mul.lo.s32 	%r341, %r340, %r370;
	mul.lo.s32 	%r342, %r338, 2911;
	mul.lo.s32 	%r368, %r357, -1102219745;
	mul.lo.s32 	%r343, %r368, %r342;
	mul.lo.s32 	%r344, %r343, %r341;
	mul.lo.s32 	%r345, %r342, %r339;
	mul.lo.s32 	%r367, %r357, -221107583;
	mul.lo.s32 	%r346, %r367, %r345;
	mul.lo.s32 	%r347, %r346, %r344;
	mul.lo.s32 	%r369, %r345, %r368;
	mul.lo.s32 	%r348, %r357, %r369;
	mul.lo.s32 	%r349, %r348, %r347;
	mul.lo.s32 	%r370, %r349, 600920287;
	add.s32 	%r354, %r354, 4;
	setp.ne.s32 	%p94, %r354, 0;
	mov.u32 	%r357, %r367;
	@%p94 bra 	$L__BB0_48;
$L__BB0_49:
	setp.eq.s32 	%p95, %r5, 0;
	@%p95 bra 	$L__BB0_52;
	neg.s32 	%r364, %r5;
$L__BB0_51:
	.pragma "nounroll";
	mov.u32 	%r368, %r367;
	mul.lo.s32 	%r369, %r369, %r368;
	mul.lo.s32 	%r367, %r368, 2911;
	mul.lo.s32 	%r350, %r368, %r369;
	mul.lo.s32 	%r351, %r350, %r370;
	mul.lo.s32 	%r370, %r351, 8473921;
	add.s32 	%r364, %r364, 1;
	setp.ne.s32 	%p96, %r364, 0;
	@%p96 bra 	$L__BB0_51;
$L__BB0_52:
	mul.lo.s32 	%r352, %r368, %r369;
	mul.lo.s32 	%r353, %r352, %r370;
	mul.lo.s32 	%r449, %r353, 8473921;
	bra.uni 	$L__BB0_137;
$L__BB0_53:
	setp.lt.s32 	%p77, %r1, 1;
	mov.f64 	%fd1107, 0d413C750060000000;
	@%p77 bra 	$L__BB0_60;
	setp.eq.s32 	%p78, %r1, 1;
	mov.f32 	%f1071, 0f4535F333;
	mov.f32 	%f1070, 0f4200C28F;
	mov.f32 	%f1069, 0f411FD70A;
	mov.f32 	%f1072, 0f3FFEFD22;
	@%p78 bra 	$L__BB0_57;
	and.b32  	%r321, %r1, 2147483646;
	neg.s32 	%r373, %r321;
	mov.f32 	%f1071, 0f4535F333;
	mov.f32 	%f1070, 0f4200C28F;
	mov.f32 	%f1069, 0f411FD70A;
	mov.f32 	%f1072, 0f3FFEFD22;
$L__BB0_56:
	mul.f32 	%f687, %f1070, %f1069;
	mul.f32 	%f688, %f1071, %f1070;
	mul.f32 	%f689, %f1071, %f1072;
	mul.f32 	%f690, %f1072, %f687;
	mul.f32 	%f691, %f688, %f687;
	mul.f32 	%f692, %f688, %f689;
	mul.f32 	%f693, %f689, %f690;
	mul.f32 	%f694, %f690, %f691;
	mul.f32 	%f695, %f691, %f692;
	mul.f32 	%f696, %f692, %f693;
	mul.f32 	%f697, %f693, %f694;
	mul.f32 	%f698, %f694, %f695;
	mul.f32 	%f699, %f695, %f696;
	mul.f32 	%f700, %f696, %f697;
	mul.f32 	%f701, %f697, %f698;
	mul.f32 	%f702, %f698, %f699;
	mul.f32 	%f703, %f700, %f701;
	mul.f32 	%f704, %f702, %f703;
	mul.f32 	%f705, %f699, %f704;
	mul.f32 	%f706, %f701, %f705;
	mul.f32 	%f707, %f702, %f706;
	mul.f32 	%f708, %f700, %f707;
	mul.f32 	%f709, %f705, %f708;
	mul.f32 	%f710, %f702, %f709;
	mul.f32 	%f711, %f701, %f710;
	mul.f32 	%f712, %f708, %f711;
	mul.f32 	%f713, %f705, %f712;
	mul.f32 	%f714, %f702, %f713;
	mul.f32 	%f715, %f712, %f714;
	mul.f32 	%f716, %f705, %f715;
	mul.f32 	%f717, %f711, %f716;
	mul.f32 	%f718, %f714, %f717;
	mul.f32 	%f719, %f708, %f718;
	mul.f32 	%f720, %f716, %f719;
	mul.f32 	%f721, %f714, %f720;
	mul.f32 	%f722, %f711, %f721;
	mul.f32 	%f723, %f719, %f722;
	mul.f32 	%f724, %f716, %f723;
	mul.f32 	%f725, %f714, %f724;
	mul.f32 	%f726, %f723, %f725;
	mul.f32 	%f727, %f716, %f726;
	mul.f32 	%f728, %f722, %f727;
	mul.f32 	%f729, %f725, %f728;
	mul.f32 	%f730, %f719, %f729;
	mul.f32 	%f731, %f727, %f730;
	mul.f32 	%f732, %f725, %f731;
	mul.f32 	%f733, %f722, %f732;
	mul.f32 	%f734, %f730, %f733;
	mul.f32 	%f735, %f727, %f734;
	mul.f32 	%f736, %f725, %f735;
	mul.f32 	%f737, %f734, %f736;
	mul.f32 	%f738, %f727, %f737;
	mul.f32 	%f739, %f733, %f738;
	mul.f32 	%f740, %f736, %f739;
	mul.f32 	%f741, %f730, %f740;
	mul.f32 	%f742, %f738, %f741;
	mul.f32 	%f743, %f736, %f742;
	mul.f32 	%f744, %f733, %f743;
	mul.f32 	%f745, %f741, %f744;
	mul.f32 	%f746, %f738, %f745;
	mul.f32 	%f747, %f736, %f746;
	mul.f32 	%f748, %f744, %f747;
	mul.f32 	%f749, %f747, %f742;
	mul.f32 	%f750, %f745, %f742;
	mul.f32 	%f751, %f745, %f748;
	mul.f32 	%f752, %f748, %f749;
	mul.f32 	%f753, %f749, %f750;
	mul.f32 	%f754, %f750, %f751;
	mul.f32 	%f755, %f751, %f752;
	mul.f32 	%f756, %f752, %f753;
	mul.f32 	%f757, %f753, %f754;
	mul.f32 	%f758, %f754, %f755;
	mul.f32 	%f759, %f755, %f756;
	mul.f32 	%f760, %f756, %f757;
	mul.f32 	%f761, %f757, %f758;
	mul.f32 	%f762, %f759, %f760;
	mul.f32 	%f763, %f761, %f762;
	mul.f32 	%f764, %f758, %f763;
	mul.f32 	%f765, %f760, %f764;
	mul.f32 	%f766, %f761, %f765;
	mul.f32 	%f767, %f759, %f766;
	mul.f32 	%f768, %f764, %f767;
	mul.f32 	%f769, %f761, %f768;
	mul.f32 	%f770, %f760, %f769;
	mul.f32 	%f771, %f767, %f770;
	mul.f32 	%f772, %f764, %f771;
	mul.f32 	%f773, %f761, %f772;
	mul.f32 	%f774, %f771, %f773;
	mul.f32 	%f775, %f764, %f774;
	mul.f32 	%f776, %f770, %f775;
	mul.f32 	%f777, %f773, %f776;
	mul.f32 	%f778, %f767, %f777;
	mul.f32 	%f779, %f775, %f778;
	mul.f32 	%f780, %f773, %f779;
	mul.f32 	%f781, %f770, %f780;
	mul.f32 	%f782, %f778, %f781;
	mul.f32 	%f783, %f775, %f782;
	mul.f32 	%f784, %f773, %f783;
	mul.f32 	%f785, %f782, %f784;
	mul.f32 	%f786, %f775, %f785;
	mul.f32 	%f787, %f781, %f786;
	mul.f32 	%f788, %f784, %f787;
	mul.f32 	%f789, %f778, %f788;
	mul.f32 	%f790, %f786, %f789;
	mul.f32 	%f791, %f784, %f790;
	mul.f32 	%f792, %f781, %f791;
	mul.f32 	%f793, %f789, %f792;
	mul.f32 	%f794, %f786, %f793;
	mul.f32 	%f795, %f784, %f794;
	mul.f32 	%f796, %f793, %f795;
	mul.f32 	%f1069, %f786, %f796;
	mul.f32 	%f797, %f792, %f1069;
	mul.f32 	%f798, %f795, %f797;
	mul.f32 	%f1070, %f789, %f798;
	mul.f32 	%f799, %f1069, %f1070;
	mul.f32 	%f800, %f795, %f799;
	mul.f32 	%f1071, %f792, %f800;
	mul.f32 	%f801, %f1070, %f1071;
	mul.f32 	%f802, %f1069, %f801;
	mul.f32 	%f1072, %f795, %f802;
	add.s32 	%r373, %r373, 2;
	setp.ne.s32 	%p79, %r373, 0;
	@%p79 bra 	$L__BB0_56;
$L__BB0_57:
	and.b32  	%r322, %r1, 1;
	setp.eq.b32 	%p80, %r322, 1;
	not.pred 	%p81, %p80;
	@%p81 bra 	$L__BB0_59;
	mul.f32 	%f803, %f1070, %f1069;
	mul.f32 	%f804, %f1071, %f1070;
	mul.f32 	%f805, %f1071, %f1072;
	mul.f32 	%f806, %f1072, %f803;
	mul.f32 	%f807, %f804, %f803;
	mul.f32 	%f808, %f804, %f805;
	mul.f32 	%f809, %f805, %f806;
	mul.f32 	%f810, %f806, %f807;
	mul.f32 	%f811, %f807, %f808;
	mul.f32 	%f812, %f808, %f809;
	mul.f32 	%f813, %f809, %f810;
	mul.f32 	%f814, %f810, %f811;
	mul.f32 	%f815, %f811, %f812;
	mul.f32 	%f816, %f812, %f813;
	mul.f32 	%f817, %f813, %f814;
	mul.f32 	%f818, %f814, %f815;
	mul.f32 	%f819, %f816, %f817;
	mul.f32 	%f820, %f818, %f819;
	mul.f32 	%f821, %f815, %f820;
	mul.f32 	%f822, %f817, %f821;
	mul.f32 	%f823, %f818, %f822;
	mul.f32 	%f824, %f816, %f823;
	mul.f32 	%f825, %f821, %f824;
	mul.f32 	%f826, %f818, %f825;
	mul.f32 	%f827, %f817, %f826;
	mul.f32 	%f828, %f824, %f827;
	mul.f32 	%f829, %f821, %f828;
	mul.f32 	%f830, %f818, %f829;
	mul.f32 	%f831, %f828, %f830;
	mul.f32 	%f832, %f821, %f831;
	mul.f32 	%f833, %f827, %f832;
	mul.f32 	%f834, %f830, %f833;
	mul.f32 	%f835, %f824, %f834;
	mul.f32 	%f836, %f832, %f835;
	mul.f32 	%f837, %f830, %f836;
	mul.f32 	%f838, %f827, %f837;
	mul.f32 	%f839, %f835, %f838;
	mul.f32 	%f840, %f832, %f839;
	mul.f32 	%f841, %f830, %f840;
	mul.f32 	%f842, %f839, %f841;
	mul.f32 	%f843, %f832, %f842;
	mul.f32 	%f844, %f838, %f843;
	mul.f32 	%f845, %f841, %f844;
	mul.f32 	%f846, %f835, %f845;
	mul.f32 	%f847, %f843, %f846;
	mul.f32 	%f848, %f841, %f847;
	mul.f32 	%f849, %f838, %f848;
	mul.f32 	%f850, %f846, %f849;
	mul.f32 	%f851, %f843, %f850;
	mul.f32 	%f852, %f841, %f851;
	mul.f32 	%f853, %f850, %f852;
	mul.f32 	%f1069, %f843, %f853;
	mul.f32 	%f854, %f849, %f1069;
	mul.f32 	%f855, %f852, %f854;
	mul.f32 	%f1070, %f846, %f855;
	mul.f32 	%f856, %f1069, %f1070;
	mul.f32 	%f857, %f852, %f856;
	mul.f32 	%f1071, %f849, %f857;
	mul.f32 	%f858, %f1070, %f1071;
	mul.f32 	%f859, %f1069, %f858;
	mul.f32 	%f1072, %f852, %f859;
$L__BB0_59:
	mul.f32 	%f860, %f1070, %f1069;
	mul.f32 	%f861, %f1071, %f860;
	mul.f32 	%f862, %f1072, %f861;
	cvt.f64.f32 	%fd1107, %f862;
$L__BB0_60:
	cvt.rzi.s32.f64 	%r449, %fd1107;
	bra.uni 	$L__BB0_137;
$L__BB0_61:
	mov.u32 	%r288, %tid.x;
	setp.lt.u32 	%p60, %r288, 32;
	@%p60 bra 	$L__BB0_69;
	setp.lt.s32 	%p61, %r2, 1;
	mov.f64 	%fd1108, 0d413C750060000000;
	@%p61 bra 	$L__BB0_77;
	setp.eq.s32 	%p62, %r2, 1;
	mov.f32 	%f1087, 0f4535F333;
	mov.f32 	%f1086, 0f4200C28F;
	mov.f32 	%f1085, 0f411FD70A;
	mov.f32 	%f1088, 0f3FFEFD22;
	@%p62 bra 	$L__BB0_66;
	and.b32  	%r289, %r2, 2147483646;
	neg.s32 	%r392, %r289;
	mov.f32 	%f1087, 0f4535F333;
	mov.f32 	%f1086, 0f4200C28F;
	mov.f32 	%f1085, 0f411FD70A;
	mov.f32 	%f1088, 0f3FFEFD22;
$L__BB0_65:
	mul.f32 	%f502, %f1086, %f1085;
	mul.f32 	%f503, %f1087, %f1086;
	mul.f32 	%f504, %f1087, %f1088;
	mul.f32 	%f505, %f1088, %f502;
	mul.f32 	%f506, %f503, %f502;
	mul.f32 	%f507, %f503, %f504;
	mul.f32 	%f508, %f504, %f505;
	mul.f32 	%f509, %f505, %f506;
	mul.f32 	%f510, %f506, %f507;
	mul.f32 	%f511, %f507, %f508;
	mul.f32 	%f512, %f508, %f509;
	mul.f32 	%f513, %f509, %f510;
	mul.f32 	%f514, %f510, %f511;
	mul.f32 	%f515, %f511, %f512;
	mul.f32 	%f516, %f512, %f513;
	mul.f32 	%f517, %f513, %f514;
	mul.f32 	%f518, %f515, %f516;
	mul.f32 	%f519, %f517, %f518;
	mul.f32 	%f520, %f514, %f519;
	mul.f32 	%f521, %f516, %f520;
	mul.f32 	%f522, %f517, %f521;
	mul.f32 	%f523, %f515, %f522;
	mul.f32 	%f524, %f520, %f523;
	mul.f32 	%f525, %f517, %f524;
	mul.f32 	%f526, %f516, %f525;
	mul.f32 	%f527, %f523, %f526;
	mul.f32 	%f528, %f520, %f527;
	mul.f32 	%f529, %f517, %f528;
	mul.f32 	%f530, %f527, %f529;
	mul.f32 	%f531, %f520, %f530;
	mul.f32 	%f532, %f526, %f531;
	mul.f32 	%f533, %f529, %f532;
	mul.f32 	%f534, %f523, %f533;
	mul.f32 	%f535, %f531, %f534;
	mul.f32 	%f536, %f529, %f535;
	mul.f32 	%f537, %f526, %f536;
	mul.f32 	%f538, %f534, %f537;
	mul.f32 	%f539, %f531, %f538;
	mul.f32 	%f540, %f529, %f539;
	mul.f32 	%f541, %f538, %f540;
	mul.f32 	%f542, %f531, %f541;
	mul.f32 	%f543, %f537, %f542;
	mul.f32 	%f544, %f540, %f543;
	mul.f32 	%f545, %f534, %f544;
	mul.f32 	%f546, %f542, %f545;
	mul.f32 	%f547, %f540, %f546;
	mul.f32 	%f548, %f537, %f547;
	mul.f32 	%f549, %f545, %f548;
	mul.f32 	%f550, %f542, %f549;
	mul.f32 	%f551, %f540, %f550;
	mul.f32 	%f552, %f549, %f551;
	mul.f32 	%f553, %f542, %f552;
	mul.f32 	%f554, %f548, %f553;
	mul.f32 	%f555, %f551, %f554;
	mul.f32 	%f556, %f545, %f555;
	mul.f32 	%f557, %f553, %f556;
	mul.f32 	%f558, %f551, %f557;
	mul.f32 	%f559, %f548, %f558;
	mul.f32 	%f560, %f556, %f559;
	mul.f32 	%f561, %f553, %f560;
	mul.f32 	%f562, %f551, %f561;
	mul.f32 	%f563, %f559, %f562;
	mul.f32 	%f564, %f562, %f557;
	mul.f32 	%f565, %f560, %f557;
	mul.f32 	%f566, %f560, %f563;
	mul.f32 	%f567, %f563, %f564;
	mul.f32 	%f568, %f564, %f565;
	mul.f32 	%f569, %f565, %f566;
	mul.f32 	%f570, %f566, %f567;
	mul.f32 	%f571, %f567, %f568;
	mul.f32 	%f572, %f568, %f569;
	mul.f32 	%f573, %f569, %f570;
	mul.f32 	%f574, %f570, %f571;
	mul.f32 	%f575, %f571, %f572;
	mul.f32 	%f576, %f572, %f573;
	mul.f32 	%f577, %f574, %f575;
	mul.f32 	%f578, %f576, %f577;
	mul.f32 	%f579, %f573, %f578;
	mul.f32 	%f580, %f575, %f579;
	mul.f32 	%f581, %f576, %f580;
	mul.f32 	%f582, %f574, %f581;
	mul.f32 	%f583, %f579, %f582;
	mul.f32 	%f584, %f576, %f583;
	mul.f32 	%f585, %f575, %f584;
	mul.f32 	%f586, %f582, %f585;
	mul.f32 	%f587, %f579, %f586;
	mul.f32 	%f588, %f576, %f587;
	mul.f32 	%f589, %f586, %f588;
	mul.f32 	%f590, %f579, %f589;
	mul.f32 	%f591, %f585, %f590;
	mul.f32 	%f592, %f588, %f591;
	mul.f32 	%f593, %f582, %f592;
	mul.f32 	%f594, %f590, %f593;
	mul.f32 	%f595, %f588, %f594;
	mul.f32 	%f596, %f585, %f595;
	mul.f32 	%f597, %f593, %f596;
	mul.f32 	%f598, %f590, %f597;
	mul.f32 	%f599, %f588, %f598;
	mul.f32 	%f600, %f597, %f599;
	mul.f32 	%f601, %f590, %f600;
	mul.f32 	%f602, %f596, %f601;
	mul.f32 	%f603, %f599, %f602;
	mul.f32 	%f604, %f593, %f603;
	mul.f32 	%f605, %f601, %f604;
	mul.f32 	%f606, %f599, %f605;
	mul.f32 	%f607, %f596, %f606;
	mul.f32 	%f608, %f604, %f607;
	mul.f32 	%f609, %f601, %f608;
	mul.f32 	%f610, %f599, %f609;
	mul.f32 	%f611, %f608, %f610;
	mul.f32 	%f1085, %f601, %f611;
	mul.f32 	%f612, %f607, %f1085;
	mul.f32 	%f613, %f610, %f612;
	mul.f32 	%f1086, %f604, %f613;
	mul.f32 	%f614, %f1085, %f1086;
	mul.f32 	%f615, %f610, %f614;
	mul.f32 	%f1087, %f607, %f615;
	mul.f32 	%f616, %f1086, %f1087;
	mul.f32 	%f617, %f1085, %f616;
	mul.f32 	%f1088, %f610, %f617;
	add.s32 	%r392, %r392, 2;
	setp.ne.s32 	%p63, %r392, 0;
	@%p63 bra 	$L__BB0_65;
$L__BB0_66:
	and.b32  	%r290, %r2, 1;
	setp.eq.b32 	%p64, %r290, 1;
	not.pred 	%p65, %p64;
	@%p65 bra 	$L__BB0_68;
	mul.f32 	%f618, %f1086, %f1085;
	mul.f32 	%f619, %f1087, %f1086;
	mul.f32 	%f620, %f1087, %f1088;
	mul.f32 	%f621, %f1088, %f618;
	mul.f32 	%f622, %f619, %f618;
	mul.f32 	%f623, %f619, %f620;
	mul.f32 	%f624, %f620, %f621;
	mul.f32 	%f625, %f621, %f622;
	mul.f32 	%f626, %f622, %f623;
	mul.f32 	%f627, %f623, %f624;
	mul.f32 	%f628, %f624, %f625;
	mul.f32 	%f629, %f625, %f626;
	mul.f32 	%f630, %f626, %f627;
	mul.f32 	%f631, %f627, %f628;
	mul.f32 	%f632, %f628, %f629;
	mul.f32 	%f633, %f629, %f630;
	mul.f32 	%f634, %f631, %f632;
	mul.f32 	%f635, %f633, %f634;
	mul.f32 	%f636, %f630, %f635;
	mul.f32 	%f637, %f632, %f636;
	mul.f32 	%f638, %f633, %f637;
	mul.f32 	%f639, %f631, %f638;
	mul.f32 	%f640, %f636, %f639;
	mul.f32 	%f641, %f633, %f640;
	mul.f32 	%f642, %f632, %f641;
	mul.f32 	%f643, %f639, %f642;
	mul.f32 	%f644, %f636, %f643;
	mul.f32 	%f645, %f633, %f644;
	mul.f32 	%f646, %f643, %f645;
	mul.f32 	%f647, %f636, %f646;
	mul.f32 	%f648, %f642, %f647;
	mul.f32 	%f649, %f645, %f648;
	mul.f32 	%f650, %f639, %f649;
	mul.f32 	%f651, %f647, %f650;
	mul.f32 	%f652, %f645, %f651;
	mul.f32 	%f653, %f642, %f652;
	mul.f32 	%f654, %f650, %f653;
	mul.f32 	%f655, %f647, %f654;
	mul.f32 	%f656, %f645, %f655;
	mul.f32 	%f657, %f654, %f656;
	mul.f32 	%f658, %f647, %f657;
	mul.f32 	%f659, %f653, %f658;
	mul.f32 	%f660, %f656, %f659;
	mul.f32 	%f661, %f650, %f660;
	mul.f32 	%f662, %f658, %f661;
	mul.f32 	%f663, %f656, %f662;
	mul.f32 	%f664, %f653, %f663;
	mul.f32 	%f665, %f661, %f664;
	mul.f32 	%f666, %f658, %f665;
	mul.f32 	%f667, %f656, %f666;
	mul.f32 	%f668, %f665, %f667;
	mul.f32 	%f1085, %f658, %f668;
	mul.f32 	%f669, %f664, %f1085;
	mul.f32 	%f670, %f667, %f669;
	mul.f32 	%f1086, %f661, %f670;
	mul.f32 	%f671, %f1085, %f1086;
	mul.f32 	%f672, %f667, %f671;
	mul.f32 	%f1087, %f664, %f672;
	mul.f32 	%f673, %f1086, %f1087;
	mul.f32 	%f674, %f1085, %f673;
	mul.f32 	%f1088, %f667, %f674;
$L__BB0_68:
	mul.f32 	%f675, %f1086, %f1085;
	mul.f32 	%f676, %f1087, %f675;
	mul.f32 	%f677, %f1088, %f676;
	cvt.f64.f32 	%fd1108, %f677;
	bra.uni 	$L__BB0_77;
$L__BB0_69:
	setp.lt.s32 	%p66, %r1, 1;
	mov.f64 	%fd1108, 0d41D8E2A7C0000000;
	@%p66 bra 	$L__BB0_77;
	add.s32 	%r295, %r1, -1;
	and.b32  	%r50, %r1, 3;
	setp.lt.u32 	%p67, %r295, 3;
	mov.b32 	%r388, 32;
	mov.b32 	%r390, 9;
	mov.b32 	%r391, 1992;
	@%p67 bra 	$L__BB0_73;
	and.b32  	%r299, %r1, 2147483644;
	neg.s32 	%r375, %r299;
	mov.b32 	%r378, 32;
	mov.b32 	%r390, 9;
	mov.b32 	%r391, 1992;
$L__BB0_72:
	mul.lo.s32 	%r300, %r390, %r378;
	mul.lo.s32 	%r301, %r378, %r300;
	mul.lo.s32 	%r302, %r378, 8473921;
	mul.lo.s32 	%r303, %r302, %r300;
	mul.lo.s32 	%r304, %r303, %r391;
	mul.lo.s32 	%r305, %r301, 2911;
	mul.lo.s32 	%r389, %r378, -1102219745;
	mul.lo.s32 	%r306, %r389, %r305;
	mul.lo.s32 	%r307, %r306, %r304;
	mul.lo.s32 	%r308, %r305, %r302;
	mul.lo.s32 	%r388, %r378, -221107583;
	mul.lo.s32 	%r309, %r388, %r308;
	mul.lo.s32 	%r310, %r309, %r307;
	mul.lo.s32 	%r390, %r308, %r389;
	mul.lo.s32 	%r311, %r378, %r390;
	mul.lo.s32 	%r312, %r311, %r310;
	mul.lo.s32 	%r391, %r312, 600920287;
	add.s32 	%r375, %r375, 4;
	setp.ne.s32 	%p68, %r375, 0;
	mov.u32 	%r378, %r388;
	@%p68 bra 	$L__BB0_72;
$L__BB0_73:
	setp.eq.s32 	%p69, %r50, 0;
	@%p69 bra 	$L__BB0_76;
	neg.s32 	%r385, %r50;
$L__BB0_75:
	.pragma "nounroll";
	mov.u32 	%r389, %r388;
	mul.lo.s32 	%r390, %r390, %r389;
	mul.lo.s32 	%r388, %r389, 2911;
	mul.lo.s32 	%r313, %r389, %r390;
	mul.lo.s32 	%r314, %r313, %r391;
	mul.lo.s32 	%r391, %r314, 8473921;
	add.s32 	%r385, %r385, 1;
	setp.ne.s32 	%p70, %r385, 0;
	@%p70 bra 	$L__BB0_75;
$L__BB0_76:
	mul.lo.s32 	%r315, %r389, %r390;
	mul.lo.s32 	%r316, %r315, %r391;
	mul.lo.s32 	%r317, %r316, 8473921;
	cvt.rn.f64.u32 	%fd1108, %r317;
$L__BB0_77:
	cvt.rzi.s32.f64 	%r449, %fd1108;
	bra.uni 	$L__BB0_137;
$L__BB0_78:
	setp.lt.s32 	%p55, %r1, 1;
	mov.f64 	%fd1125, 0d41D8E2A7C0000000;
	@%p55 bra 	$L__BB0_86;
	add.s32 	%r265, %r1, -1;
	and.b32  	%r83, %r1, 3;
	setp.lt.u32 	%p56, %r265, 3;
	mov.b32 	%r406, 32;
	mov.b32 	%r408, 9;
	mov.b32 	%r409, 1992;
	@%p56 bra 	$L__BB0_82;
	and.b32  	%r269, %r1, 2147483644;
	neg.s32 	%r393, %r269;
	mov.b32 	%r396, 32;
	mov.b32 	%r408, 9;
	mov.b32 	%r409, 1992;
$L__BB0_81:
	mul.lo.s32 	%r270, %r408, %r396;
	mul.lo.s32 	%r271, %r396, %r270;
	mul.lo.s32 	%r272, %r396, 8473921;
	mul.lo.s32 	%r273, %r272, %r270;
	mul.lo.s32 	%r274, %r273, %r409;
	mul.lo.s32 	%r275, %r271, 2911;
	mul.lo.s32 	%r407, %r396, -1102219745;
	mul.lo.s32 	%r276, %r407, %r275;
	mul.lo.s32 	%r277, %r276, %r274;
	mul.lo.s32 	%r278, %r275, %r272;
	mul.lo.s32 	%r406, %r396, -221107583;
	mul.lo.s32 	%r279, %r406, %r278;
	mul.lo.s32 	%r280, %r279, %r277;
	mul.lo.s32 	%r408, %r278, %r407;
	mul.lo.s32 	%r281, %r396, %r408;
	mul.lo.s32 	%r282, %r281, %r280;
	mul.lo.s32 	%r409, %r282, 600920287;
	add.s32 	%r393, %r393, 4;
	setp.ne.s32 	%p57, %r393, 0;
	mov.u32 	%r396, %r406;
	@%p57 bra 	$L__BB0_81;
$L__BB0_82:
	setp.eq.s32 	%p58, %r83, 0;
	@%p58 bra 	$L__BB0_85;
	neg.s32 	%r403, %r83;
$L__BB0_84:
	.pragma "nounroll";
	mov.u32 	%r407, %r406;
	mul.lo.s32 	%r408, %r408, %r407;
	mul.lo.s32 	%r406, %r407, 2911;
	mul.lo.s32 	%r283, %r407, %r408;
	mul.lo.s32 	%r284, %r283, %r409;
	mul.lo.s32 	%r409, %r284, 8473921;
	add.s32 	%r403, %r403, 1;
	setp.ne.s32 	%p59, %r403, 0;
	@%p59 bra 	$L__BB0_84;
$L__BB0_85:
	mul.lo.s32 	%r285, %r407, %r408;
	mul.lo.s32 	%r286, %r285, %r409;
	mul.lo.s32 	%r287, %r286, 8473921;
	cvt.rn.f64.u32 	%fd1125, %r287;
$L__BB0_86:
	cvt.rzi.s32.f64 	%r449, %fd1125;
	bra.uni 	$L__BB0_137;
$L__BB0_87:
	mov.u32 	%r252, %ctaid.x;
	and.b32  	%r253, %r252, 1;
	setp.eq.b32 	%p37, %r253, 1;
	not.pred 	%p38, %p37;
	@%p38 bra 	$L__BB0_95;
	setp.lt.s32 	%p39, %r2, 1;
	mov.f64 	%fd1142, 0d413C773EA4FC597E;
	@%p39 bra 	$L__BB0_102;
	setp.eq.s32 	%p40, %r2, 1;
	mov.f64 	%fd1132, 0d40A6BE6CB4330BD7;
	mov.f64 	%fd1131, 0d404018977D9180AB;
	mov.f64 	%fd1130, 0d4023FC105C093966;
	mov.f64 	%fd1133, 0d3FFFDFB128F571BB;
	@%p40 bra 	$L__BB0_92;
	and.b32  	%r254, %r2, 2147483646;
	neg.s32 	%r412, %r254;
	mov.f64 	%fd1132, 0d40A6BE6CB4330BD7;
	mov.f64 	%fd1131, 0d404018977D9180AB;
	mov.f64 	%fd1130, 0d4023FC105C093966;
	mov.f64 	%fd1133, 0d3FFFDFB128F571BB;
$L__BB0_91:
	mul.f64 	%fd339, %fd1131, %fd1130;
	mul.f64 	%fd340, %fd1132, %fd1131;
	mul.f64 	%fd341, %fd1132, %fd1133;
	mul.f64 	%fd342, %fd1133, %fd339;
	mul.f64 	%fd343, %fd340, %fd339;
	mul.f64 	%fd344, %fd340, %fd341;
	mul.f64 	%fd345, %fd341, %fd342;
	mul.f64 	%fd346, %fd342, %fd343;
	mul.f64 	%fd347, %fd343, %fd344;
	mul.f64 	%fd348, %fd344, %fd345;
	mul.f64 	%fd349, %fd345, %fd346;
	mul.f64 	%fd350, %fd346, %fd347;
	mul.f64 	%fd351, %fd347, %fd348;
	mul.f64 	%fd352, %fd348, %fd349;
	mul.f64 	%fd353, %fd349, %fd350;
	mul.f64 	%fd354, %fd350, %fd351;
	mul.f64 	%fd355, %fd352, %fd353;
	mul.f64 	%fd356, %fd354, %fd355;
	mul.f64 	%fd357, %fd351, %fd356;
	mul.f64 	%fd358, %fd353, %fd357;
	mul.f64 	%fd359, %fd354, %fd358;
	mul.f64 	%fd360, %fd352, %fd359;
	mul.f64 	%fd361, %fd357, %fd360;
	mul.f64 	%fd362, %fd354, %fd361;
	mul.f64 	%fd363, %fd353, %fd362;
	mul.f64 	%fd364, %fd360, %fd363;
	mul.f64 	%fd365, %fd357, %fd364;
	mul.f64 	%fd366, %fd354, %fd365;
	mul.f64 	%fd367, %fd364, %fd366;
	mul.f64 	%fd368, %fd357, %fd367;
	mul.f64 	%fd369, %fd363, %fd368;
	mul.f64 	%fd370, %fd366, %fd369;
	mul.f64 	%fd371, %fd360, %fd370;
	mul.f64 	%fd372, %fd368, %fd371;
	mul.f64 	%fd373, %fd366, %fd372;
	mul.f64 	%fd374, %fd363, %fd373;
	mul.f64 	%fd375, %fd371, %fd374;
	mul.f64 	%fd376, %fd368, %fd375;
	mul.f64 	%fd377, %fd366, %fd376;
	mul.f64 	%fd378, %fd375, %fd377;
	mul.f64 	%fd379, %fd368, %fd378;
	mul.f64 	%fd380, %fd374, %fd379;
	mul.f64 	%fd381, %fd377, %fd380;
	mul.f64 	%fd382, %fd371, %fd381;
	mul.f64 	%fd383, %fd379, %fd382;
	mul.f64 	%fd384, %fd377, %fd383;
	mul.f64 	%fd385, %fd374, %fd384;
	mul.f64 	%fd386, %fd382, %fd385;
	mul.f64 	%fd387, %fd379, %fd386;
	mul.f64 	%fd388, %fd377, %fd387;
	mul.f64 	%fd389, %fd386, %fd388;
	mul.f64 	%fd390, %fd379, %fd389;
	mul.f64 	%fd391, %fd385, %fd390;
	mul.f64 	%fd392, %fd388, %fd391;
	mul.f64 	%fd393, %fd382, %fd392;
	mul.f64 	%fd394, %fd390, %fd393;
	mul.f64 	%fd395, %fd388, %fd394;
	mul.f64 	%fd396, %fd385, %fd395;
	mul.f64 	%fd397, %fd393, %fd396;
	mul.f64 	%fd398, %fd390, %fd397;
	mul.f64 	%fd399, %fd388, %fd398;
	mul.f64 	%fd400, %fd396, %fd399;
	mul.f64 	%fd401, %fd399, %fd394;
	mul.f64 	%fd402, %fd397, %fd394;
	mul.f64 	%fd403, %fd397, %fd400;
	mul.f64 	%fd404, %fd400, %fd401;
	mul.f64 	%fd405, %fd401, %fd402;
	mul.f64 	%fd406, %fd402, %fd403;
	mul.f64 	%fd407, %fd403, %fd404;
	mul.f64 	%fd408, %fd404, %fd405;
	mul.f64 	%fd409, %fd405, %fd406;
	mul.f64 	%fd410, %fd406, %fd407;
	mul.f64 	%fd411, %fd407, %fd408;
	mul.f64 	%fd412, %fd408, %fd409;
	mul.f64 	%fd413, %fd409, %fd410;
	mul.f64 	%fd414, %fd411, %fd412;
	mul.f64 	%fd415, %fd413, %fd414;
	mul.f64 	%fd416, %fd410, %fd415;
	mul.f64 	%fd417, %fd412, %fd416;
	mul.f64 	%fd418, %fd413, %fd417;
	mul.f64 	%fd419, %fd411, %fd418;
	mul.f64 	%fd420, %fd416, %fd419;
	mul.f64 	%fd421, %fd413, %fd420;
	mul.f64 	%fd422, %fd412, %fd421;
	mul.f64 	%fd423, %fd419, %fd422;
	mul.f64 	%fd424, %fd416, %fd423;
	mul.f64 	%fd425, %fd413, %fd424;
	mul.f64 	%fd426, %fd423, %fd425;
	mul.f64 	%fd427, %fd416, %fd426;
	mul.f64 	%fd428, %fd422, %fd427;
	mul.f64 	%fd429, %fd425, %fd428;
	mul.f64 	%fd430, %fd419, %fd429;
	mul.f64 	%fd431, %fd427, %fd430;
	mul.f64 	%fd432, %fd425, %fd431;
	mul.f64 	%fd433, %fd422, %fd432;
	mul.f64 	%fd434, %fd430, %fd433;
	mul.f64 	%fd435, %fd427, %fd434;
	mul.f64 	%fd436, %fd425, %fd435;
	mul.f64 	%fd437, %fd434, %fd436;
	mul.f64 	%fd438, %fd427, %fd437;
	mul.f64 	%fd439, %fd433, %fd438;
	mul.f64 	%fd440, %fd436, %fd439;
	mul.f64 	%fd441, %fd430, %fd440;
	mul.f64 	%fd442, %fd438, %fd441;
	mul.f64 	%fd443, %fd436, %fd442;
	mul.f64 	%fd444, %fd433, %fd443;
	mul.f64 	%fd445, %fd441, %fd444;
	mul.f64 	%fd446, %fd438, %fd445;
	mul.f64 	%fd447, %fd436, %fd446;
	mul.f64 	%fd448, %fd445, %fd447;
	mul.f64 	%fd1130, %fd438, %fd448;
	mul.f64 	%fd449, %fd444, %fd1130;
	mul.f64 	%fd450, %fd447, %fd449;
	mul.f64 	%fd1131, %fd441, %fd450;
	mul.f64 	%fd451, %fd1130, %fd1131;
	mul.f64 	%fd452, %fd447, %fd451;
	mul.f64 	%fd1132, %fd444, %fd452;
	mul.f64 	%fd453, %fd1131, %fd1132;
	mul.f64 	%fd454, %fd1130, %fd453;
	mul.f64 	%fd1133, %fd447, %fd454;
	add.s32 	%r412, %r412, 2;
	setp.ne.s32 	%p41, %r412, 0;
	@%p41 bra 	$L__BB0_91;
$L__BB0_92:
	and.b32  	%r255, %r2, 1;
	setp.eq.b32 	%p42, %r255, 1;
	not.pred 	%p43, %p42;
	@%p43 bra 	$L__BB0_94;
	mul.f64 	%fd455, %fd1131, %fd1130;
	mul.f64 	%fd456, %fd1132, %fd1131;
	mul.f64 	%fd457, %fd1132, %fd1133;
	mul.f64 	%fd458, %fd1133, %fd455;
	mul.f64 	%fd459, %fd456, %fd455;
	mul.f64 	%fd460, %fd456, %fd457;
	mul.f64 	%fd461, %fd457, %fd458;
	mul.f64 	%fd462, %fd458, %fd459;
	mul.f64 	%fd463, %fd459, %fd460;
	mul.f64 	%fd464, %fd460, %fd461;
	mul.f64 	%fd465, %fd461, %fd462;
	mul.f64 	%fd466, %fd462, %fd463;
	mul.f64 	%fd467, %fd463, %fd464;
	mul.f64 	%fd468, %fd464, %fd465;
	mul.f64 	%fd469, %fd465, %fd466;
	mul.f64 	%fd470, %fd466, %fd467;
	mul.f64 	%fd471, %fd468, %fd469;
	mul.f64 	%fd472, %fd470, %fd471;
	mul.f64 	%fd473, %fd467, %fd472;
	mul.f64 	%fd474, %fd469, %fd473;
	mul.f64 	%fd475, %fd470, %fd474;
	mul.f64 	%fd476, %fd468, %fd475;
	mul.f64 	%fd477, %fd473, %fd476;
	mul.f64 	%fd478, %fd470, %fd477;
	mul.f64 	%fd479, %fd469, %fd478;
	mul.f64 	%fd480, %fd476, %fd479;
	mul.f64 	%fd481, %fd473, %fd480;
	mul.f64 	%fd482, %fd470, %fd481;
	mul.f64 	%fd483, %fd480, %fd482;
	mul.f64 	%fd484, %fd473, %fd483;
	mul.f64 	%fd485, %fd479, %fd484;
	mul.f64 	%fd486, %fd482, %fd485;
	mul.f64 	%fd487, %fd476, %fd486;
	mul.f64 	%fd488, %fd484, %fd487;
	mul.f64 	%fd489, %fd482, %fd488;
	mul.f64 	%fd490, %fd479, %fd489;
	mul.f64 	%fd491, %fd487, %fd490;
	mul.f64 	%fd492, %fd484, %fd491;
	mul.f64 	%fd493, %fd482, %fd492;
	mul.f64 	%fd494, %fd491, %fd493;
	mul.f64 	%fd495, %fd484, %fd494;
	mul.f64 	%fd496, %fd490, %fd495;
	mul.f64 	%fd497, %fd493, %fd496;
	mul.f64 	%fd498, %fd487, %fd497;
	mul.f64 	%fd499, %fd495, %fd498;
	mul.f64 	%fd500, %fd493, %fd499;
	mul.f64 	%fd501, %fd490, %fd500;
	mul.f64 	%fd502, %fd498, %fd501;
	mul.f64 	%fd503, %fd495, %fd502;
	mul.f64 	%fd504, %fd493, %fd503;
	mul.f64 	%fd505, %fd502, %fd504;
	mul.f64 	%fd1130, %fd495, %fd505;
	mul.f64 	%fd506, %fd501, %fd1130;
	mul.f64 	%fd507, %fd504, %fd506;
	mul.f64 	%fd1131, %fd498, %fd507;
	mul.f64 	%fd508, %fd1130, %fd1131;
	mul.f64 	%fd509, %fd504, %fd508;
	mul.f64 	%fd1132, %fd501, %fd509;
	mul.f64 	%fd510, %fd1131, %fd1132;
	mul.f64 	%fd511, %fd1130, %fd510;
	mul.f64 	%fd1133, %fd504, %fd511;
$L__BB0_94:
	mul.f64 	%fd512, %fd1131, %fd1130;
	mul.f64 	%fd513, %fd1132, %fd512;
	mul.f64 	%fd1142, %fd1133, %fd513;
	bra.uni 	$L__BB0_102;
$L__BB0_95:
	setp.lt.s32 	%p44, %r1, 1;
	mov.f64 	%fd1142, 0d413C750060000000;
	@%p44 bra 	$L__BB0_102;
	setp.eq.s32 	%p45, %r1, 1;
	mov.f32 	%f1103, 0f4535F333;
	mov.f32 	%f1102, 0f4200C28F;
	mov.f32 	%f1101, 0f411FD70A;
	mov.f32 	%f1104, 0f3FFEFD22;
	@%p45 bra 	$L__BB0_99;
	and.b32  	%r256, %r1, 2147483646;
	neg.s32 	%r411, %r256;
	mov.f32 	%f1103, 0f4535F333;
	mov.f32 	%f1102, 0f4200C28F;
	mov.f32 	%f1101, 0f411FD70A;
	mov.f32 	%f1104, 0f3FFEFD22;
$L__BB0_98:
	mul.f32 	%f317, %f1102, %f1101;
	mul.f32 	%f318, %f1103, %f1102;
	mul.f32 	%f319, %f1103, %f1104;
	mul.f32 	%f320, %f1104, %f317;
	mul.f32 	%f321, %f318, %f317;
	mul.f32 	%f322, %f318, %f319;
	mul.f32 	%f323, %f319, %f320;
	mul.f32 	%f324, %f320, %f321;
	mul.f32 	%f325, %f321, %f322;
	mul.f32 	%f326, %f322, %f323;
	mul.f32 	%f327, %f323, %f324;
	mul.f32 	%f328, %f324, %f325;
	mul.f32 	%f329, %f325, %f326;
	mul.f32 	%f330, %f326, %f327;
	mul.f32 	%f331, %f327, %f328;
	mul.f32 	%f332, %f328, %f329;
	mul.f32 	%f333, %f330, %f331;
	mul.f32 	%f334, %f332, %f333;
	mul.f32 	%f335, %f329, %f334;
	mul.f32 	%f336, %f331, %f335;
	mul.f32 	%f337, %f332, %f336;
	mul.f32 	%f338, %f330, %f337;
	mul.f32 	%f339, %f335, %f338;
	mul.f32 	%f340, %f332, %f339;
	mul.f32 	%f341, %f331, %f340;
	mul.f32 	%f342, %f338, %f341;
	mul.f32 	%f343, %f335, %f342;
	mul.f32 	%f344, %f332, %f343;
	mul.f32 	%f345, %f342, %f344;
	mul.f32 	%f346, %f335, %f345;
	mul.f32 	%f347, %f341, %f346;
	mul.f32 	%f348, %f344, %f347;
	mul.f32 	%f349, %f338, %f348;
	mul.f32 	%f350, %f346, %f349;
	mul.f32 	%f351, %f344, %f350;
	mul.f32 	%f352, %f341, %f351;
	mul.f32 	%f353, %f349, %f352;
	mul.f32 	%f354, %f346, %f353;
	mul.f32 	%f355, %f344, %f354;
	mul.f32 	%f356, %f353, %f355;
	mul.f32 	%f357, %f346, %f356;
	mul.f32 	%f358, %f352, %f357;
	mul.f32 	%f359, %f355, %f358;
	mul.f32 	%f360, %f349, %f359;
	mul.f32 	%f361, %f357, %f360;
	mul.f32 	%f362, %f355, %f361;
	mul.f32 	%f363, %f352, %f362;
	mul.f32 	%f364, %f360, %f363;
	mul.f32 	%f365, %f357, %f364;
	mul.f32 	%f366, %f355, %f365;
	mul.f32 	%f367, %f364, %f366;
	mul.f32 	%f368, %f357, %f367;
	mul.f32 	%f369, %f363, %f368;
	mul.f32 	%f370, %f366, %f369;
	mul.f32 	%f371, %f360, %f370;
	mul.f32 	%f372, %f368, %f371;
	mul.f32 	%f373, %f366, %f372;
	mul.f32 	%f374, %f363, %f373;
	mul.f32 	%f375, %f371, %f374;
	mul.f32 	%f376, %f368, %f375;
	mul.f32 	%f377, %f366, %f376;
	mul.f32 	%f378, %f374, %f377;
	mul.f32 	%f379, %f377, %f372;
	mul.f32 	%f380, %f375, %f372;
	mul.f32 	%f381, %f375, %f378;
	mul.f32 	%f382, %f378, %f379;
	mul.f32 	%f383, %f379, %f380;
	mul.f32 	%f384, %f380, %f381;
	mul.f32 	%f385, %f381, %f382;
	mul.f32 	%f386, %f382, %f383;
	mul.f32 	%f387, %f383, %f384;
	mul.f32 	%f388, %f384, %f385;
	mul.f32 	%f389, %f385, %f386;
	mul.f32 	%f390, %f386, %f387;
	mul.f32 	%f391, %f387, %f388;
	mul.f32 	%f392, %f389, %f390;
	mul.f32 	%f393, %f391, %f392;
	mul.f32 	%f394, %f388, %f393;
	mul.f32 	%f395, %f390, %f394;
	mul.f32 	%f396, %f391, %f395;
	mul.f32 	%f397, %f389, %f396;
	mul.f32 	%f398, %f394, %f397;
	mul.f32 	%f399, %f391, %f398;
	mul.f32 	%f400, %f390, %f399;
	mul.f32 	%f401, %f397, %f400;
	mul.f32 	%f402, %f394, %f401;
	mul.f32 	%f403, %f391, %f402;
	mul.f32 	%f404, %f401, %f403;
	mul.f32 	%f405, %f394, %f404;
	mul.f32 	%f406, %f400, %f405;
	mul.f32 	%f407, %f403, %f406;
	mul.f32 	%f408, %f397, %f407;
	mul.f32 	%f409, %f405, %f408;
	mul.f32 	%f410, %f403, %f409;
	mul.f32 	%f411, %f400, %f410;
	mul.f32 	%f412, %f408, %f411;
	mul.f32 	%f413, %f405, %f412;
	mul.f32 	%f414, %f403, %f413;
	mul.f32 	%f415, %f412, %f414;
	mul.f32 	%f416, %f405, %f415;
	mul.f32 	%f417, %f411, %f416;
	mul.f32 	%f418, %f414, %f417;
	mul.f32 	%f419, %f408, %f418;
	mul.f32 	%f420, %f416, %f419;
	mul.f32 	%f421, %f414, %f420;
	mul.f32 	%f422, %f411, %f421;
	mul.f32 	%f423, %f419, %f422;
	mul.f32 	%f424, %f416, %f423;
	mul.f32 	%f425, %f414, %f424;
	mul.f32 	%f426, %f423, %f425;
	mul.f32 	%f1101, %f416, %f426;
	mul.f32 	%f427, %f422, %f1101;
	mul.f32 	%f428, %f425, %f427;
	mul.f32 	%f1102, %f419, %f428;
	mul.f32 	%f429, %f1101, %f1102;
	mul.f32 	%f430, %f425, %f429;
	mul.f32 	%f1103, %f422, %f430;
	mul.f32 	%f431, %f1102, %f1103;
	mul.f32 	%f432, %f1101, %f431;
	mul.f32 	%f1104, %f425, %f432;
	add.s32 	%r411, %r411, 2;
	setp.ne.s32 	%p46, %r411, 0;
	@%p46 bra 	$L__BB0_98;
$L__BB0_99:
	and.b32  	%r257, %r1, 1;
	setp.eq.b32 	%p47, %r257, 1;
	not.pred 	%p48, %p47;
	@%p48 bra 	$L__BB0_101;
	mul.f32 	%f433, %f1102, %f1101;
	mul.f32 	%f434, %f1103, %f1102;
	mul.f32 	%f435, %f1103, %f1104;
	mul.f32 	%f436, %f1104, %f433;
	mul.f32 	%f437, %f434, %f433;
	mul.f32 	%f438, %f434, %f435;
	mul.f32 	%f439, %f435, %f436;
	mul.f32 	%f440, %f436, %f437;
	mul.f32 	%f441, %f437, %f438;
	mul.f32 	%f442, %f438, %f439;
	mul.f32 	%f443, %f439, %f440;
	mul.f32 	%f444, %f440, %f441;
	mul.f32 	%f445, %f441, %f442;
	mul.f32 	%f446, %f442, %f443;
	mul.f32 	%f447, %f443, %f444;
	mul.f32 	%f448, %f444, %f445;
	mul.f32 	%f449, %f446, %f447;
	mul.f32 	%f450, %f448, %f449;
	mul.f32 	%f451, %f445, %f450;
	mul.f32 	%f452, %f447, %f451;
	mul.f32 	%f453, %f448, %f452;
	mul.f32 	%f454, %f446, %f453;
	mul.f32 	%f455, %f451, %f454;
	mul.f32 	%f456, %f448, %f455;
	mul.f32 	%f457, %f447, %f456;
	mul.f32 	%f458, %f454, %f457;
	mul.f32 	%f459, %f451, %f458;
	mul.f32 	%f460, %f448, %f459;
	mul.f32 	%f461, %f458, %f460;
	mul.f32 	%f462, %f451, %f461;
	mul.f32 	%f463, %f457, %f462;
	mul.f32 	%f464, %f460, %f463;
	mul.f32 	%f465, %f454, %f464;
	mul.f32 	%f466, %f462, %f465;
	mul.f32 	%f467, %f460, %f466;
	mul.f32 	%f468, %f457, %f467;
	mul.f32 	%f469, %f465, %f468;
	mul.f32 	%f470, %f462, %f469;
	mul.f32 	%f471, %f460, %f470;
	mul.f32 	%f472, %f469, %f471;
	mul.f32 	%f473, %f462, %f472;
	mul.f32 	%f474, %f468, %f473;
	mul.f32 	%f475, %f471, %f474;
	mul.f32 	%f476, %f465, %f475;
	mul.f32 	%f477, %f473, %f476;
	mul.f32 	%f478, %f471, %f477;
	mul.f32 	%f479, %f468, %f478;
	mul.f32 	%f480, %f476, %f479;
	mul.f32 	%f481, %f473, %f480;
	mul.f32 	%f482, %f471, %f481;
	mul.f32 	%f483, %f480, %f482;
	mul.f32 	%f1101, %f473, %f483;
	mul.f32 	%f484, %f479, %f1101;
	mul.f32 	%f485, %f482, %f484;
	mul.f32 	%f1102, %f476, %f485;
	mul.f32 	%f486, %f1101, %f1102;
	mul.f32 	%f487, %f482, %f486;
	mul.f32 	%f1103, %f479, %f487;
	mul.f32 	%f488, %f1102, %f1103;
	mul.f32 	%f489, %f1101, %f488;
	mul.f32 	%f1104, %f482, %f489;
$L__BB0_101:
	mul.f32 	%f490, %f1102, %f1101;
	mul.f32 	%f491, %f1103, %f490;
	mul.f32 	%f492, %f1104, %f491;
	cvt.f64.f32 	%fd1142, %f492;
$L__BB0_102:
	cvt.rzi.s32.f64 	%r449, %fd1142;
	bra.uni 	$L__BB0_137;
$L__BB0_103:
	mov.u32 	%r221, %ctaid.x;
	and.b32  	%r222, %r221, 1;
	setp.eq.b32 	%p25, %r222, 1;
	not.pred 	%p26, %p25;
	@%p26 bra 	$L__BB0_111;
	setp.lt.s32 	%p27, %r2, 1;
	mov.f64 	%fd1143, 0d413C750060000000;
	@%p27 bra 	$L__BB0_119;
	setp.eq.s32 	%p28, %r2, 1;
	mov.f32 	%f1119, 0f4535F333;
	mov.f32 	%f1118, 0f4200C28F;
	mov.f32 	%f1117, 0f411FD70A;
	mov.f32 	%f1120, 0f3FFEFD22;
	@%p28 bra 	$L__BB0_108;
	and.b32  	%r223, %r2, 2147483646;
	neg.s32 	%r430, %r223;
	mov.f32 	%f1119, 0f4535F333;
	mov.f32 	%f1118, 0f4200C28F;
	mov.f32 	%f1117, 0f411FD70A;
	mov.f32 	%f1120, 0f3FFEFD22;
$L__BB0_107:
	mul.f32 	%f132, %f1118, %f1117;
	mul.f32 	%f133, %f1119, %f1118;
	mul.f32 	%f134, %f1119, %f1120;
	mul.f32 	%f135, %f1120, %f132;
	mul.f32 	%f136, %f133, %f132;
	mul.f32 	%f137, %f133, %f134;
	mul.f32 	%f138, %f134, %f135;
	mul.f32 	%f139, %f135, %f136;
	mul.f32 	%f140, %f136, %f137;
	mul.f32 	%f141, %f137, %f138;
	mul.f32 	%f142, %f138, %f139;
	mul.f32 	%f143, %f139, %f140;
	mul.f32 	%f144, %f140, %f141;
	mul.f32 	%f145, %f141, %f142;
	mul.f32 	%f146, %f142, %f143;
	mul.f32 	%f147, %f143, %f144;
	mul.f32 	%f148, %f145, %f146;
	mul.f32 	%f149, %f147, %f148;
	mul.f32 	%f150, %f144, %f149;
	mul.f32 	%f151, %f146, %f150;
	mul.f32 	%f152, %f147, %f151;
	mul.f32 	%f153, %f145, %f152;
	mul.f32 	%f154, %f150, %f153;
	mul.f32 	%f155, %f147, %f154;
	mul.f32 	%f156, %f146, %f155;
	mul.f32 	%f157, %f153, %f156;
	mul.f32 	%f158, %f150, %f157;
	mul.f32 	%f159, %f147, %f158;
	mul.f32 	%f160, %f157, %f159;
	mul.f32 	%f161, %f150, %f160;
	mul.f32 	%f162, %f156, %f161;
	mul.f32 	%f163, %f159, %f162;
	mul.f32 	%f164, %f153, %f163;
	mul.f32 	%f165, %f161, %f164;
	mul.f32 	%f166, %f159, %f165;
	mul.f32 	%f167, %f156, %f166;
	mul.f32 	%f168, %f164, %f167;
	mul.f32 	%f169, %f161, %f168;
	mul.f32 	%f170, %f159, %f169;
	mul.f32 	%f171, %f168, %f170;
	mul.f32 	%f172, %f161, %f171;
	mul.f32 	%f173, %f167, %f172;
	mul.f32 	%f174, %f170, %f173;
	mul.f32 	%f175, %f164, %f174;
	mul.f32 	%f176, %f172, %f175;
	mul.f32 	%f177, %f170, %f176;
	mul.f32 	%f178, %f167, %f177;
	mul.f32 	%f179, %f175, %f178;
	mul.f32 	%f180, %f172, %f179;
	mul.f32 	%f181, %f170, %f180;
	mul.f32 	%f182, %f179, %f181;
	mul.f32 	%f183, %f172, %f182;
	mul.f32 	%f184, %f178, %f183;
	mul.f32 	%f185, %f181, %f184;
	mul.f32 	%f186, %f175, %f185;
	mul.f32 	%f187, %f183, %f186;
	mul.f32 	%f188, %f181, %f187;
	mul.f32 	%f189, %f178, %f188;
	mul.f32 	%f190, %f186, %f189;
	mul.f32 	%f191, %f183, %f190;
	mul.f32 	%f192, %f181, %f191;
	mul.f32 	%f193, %f189, %f192;
	mul.f32 	%f194, %f192, %f187;
	mul.f32 	%f195, %f190, %f187;
	mul.f32 	%f196, %f190, %f193;
	mul.f32 	%f197, %f193, %f194;
	mul.f32 	%f198, %f194, %f195;
	mul.f32 	%f199, %f195, %f196;
	mul.f32 	%f200, %f196, %f197;
	mul.f32 	%f201, %f197, %f198;
	mul.f32 	%f202, %f198, %f199;
	mul.f32 	%f203, %f199, %f200;
	mul.f32 	%f204, %f200, %f201;
	mul.f32 	%f205, %f201, %f202;
	mul.f32 	%f206, %f202, %f203;
	mul.f32 	%f207, %f204, %f205;
	mul.f32 	%f208, %f206, %f207;
	mul.f32 	%f209, %f203, %f208;
	mul.f32 	%f210, %f205, %f209;
	mul.f32 	%f211, %f206, %f210;
	mul.f32 	%f212, %f204, %f211;
	mul.f32 	%f213, %f209, %f212;
	mul.f32 	%f214, %f206, %f213;
	mul.f32 	%f215, %f205, %f214;
	mul.f32 	%f216, %f212, %f215;
	mul.f32 	%f217, %f209, %f216;
	mul.f32 	%f218, %f206, %f217;
	mul.f32 	%f219, %f216, %f218;
	mul.f32 	%f220, %f209, %f219;
	mul.f32 	%f221, %f215, %f220;
	mul.f32 	%f222, %f218, %f221;
	mul.f32 	%f223, %f212, %f222;
	mul.f32 	%f224, %f220, %f223;
	mul.f32 	%f225, %f218, %f224;
	mul.f32 	%f226, %f215, %f225;
	mul.f32 	%f227, %f223, %f226;
	mul.f32 	%f228, %f220, %f227;
	mul.f32 	%f229, %f218, %f228;
	mul.f32 	%f230, %f227, %f229;
	mul.f32 	%f231, %f220, %f230;
	mul.f32 	%f232, %f226, %f231;
	mul.f32 	%f233, %f229, %f232;
	mul.f32 	%f234, %f223, %f233;
	mul.f32 	%f235, %f231, %f234;
	mul.f32 	%f236, %f229, %f235;
	mul.f32 	%f237, %f226, %f236;
	mul.f32 	%f238, %f234, %f237;
	mul.f32 	%f239, %f231, %f238;
	mul.f32 	%f240, %f229, %f239;
	mul.f32 	%f241, %f238, %f240;
	mul.f32 	%f1117, %f231, %f241;
	mul.f32 	%f242, %f237, %f1117;
	mul.f32 	%f243, %f240, %f242;
	mul.f32 	%f1118, %f234, %f243;
	mul.f32 	%f244, %f1117, %f1118;
	mul.f32 	%f245, %f240, %f244;
	mul.f32 	%f1119, %f237, %f245;
	mul.f32 	%f246, %f1118, %f1119;
	mul.f32 	%f247, %f1117, %f246;
	mul.f32 	%f1120, %f240, %f247;
	add.s32 	%r430, %r430, 2;
	setp.ne.s32 	%p29, %r430, 0;
	@%p29 bra 	$L__BB0_107;
$L__BB0_108:
	and.b32  	%r224, %r2, 1;
	setp.eq.b32 	%p30, %r224, 1;
	not.pred 	%p31, %p30;
	@%p31 bra 	$L__BB0_110;
	mul.f32 	%f248, %f1118, %f1117;
	mul.f32 	%f249, %f1119, %f1118;
	mul.f32 	%f250, %f1119, %f1120;
	mul.f32 	%f251, %f1120, %f248;
	mul.f32 	%f252, %f249, %f248;
	mul.f32 	%f253, %f249, %f250;
	mul.f32 	%f254, %f250, %f251;
	mul.f32 	%f255, %f251, %f252;
	mul.f32 	%f256, %f252, %f253;
	mul.f32 	%f257, %f253, %f254;
	mul.f32 	%f258, %f254, %f255;
	mul.f32 	%f259, %f255, %f256;
	mul.f32 	%f260, %f256, %f257;
	mul.f32 	%f261, %f257, %f258;
	mul.f32 	%f262, %f258, %f259;
	mul.f32 	%f263, %f259, %f260;
	mul.f32 	%f264, %f261, %f262;
	mul.f32 	%f265, %f263, %f264;
	mul.f32 	%f266, %f260, %f265;
	mul.f32 	%f267, %f262, %f266;
	mul.f32 	%f268, %f263, %f267;
	mul.f32 	%f269, %f261, %f268;
	mul.f32 	%f270, %f266, %f269;
	mul.f32 	%f271, %f263, %f270;
	mul.f32 	%f272, %f262, %f271;
	mul.f32 	%f273, %f269, %f272;
	mul.f32 	%f274, %f266, %f273;
	mul.f32 	%f275, %f263, %f274;
	mul.f32 	%f276, %f273, %f275;
	mul.f32 	%f277, %f266, %f276;
	mul.f32 	%f278, %f272, %f277;
	mul.f32 	%f279, %f275, %f278;
	mul.f32 	%f280, %f269, %f279;
	mul.f32 	%f281, %f277, %f280;
	mul.f32 	%f282, %f275, %f281;
	mul.f32 	%f283, %f272, %f282;
	mul.f32 	%f284, %f280, %f283;
	mul.f32 	%f285, %f277, %f284;
	mul.f32 	%f286, %f275, %f285;
	mul.f32 	%f287, %f284, %f286;
	mul.f32 	%f288, %f277, %f287;
	mul.f32 	%f289, %f283, %f288;
	mul.f32 	%f290, %f286, %f289;
	mul.f32 	%f291, %f280, %f290;
	mul.f32 	%f292, %f288, %f291;
	mul.f32 	%f293, %f286, %f292;
	mul.f32 	%f294, %f283, %f293;
	mul.f32 	%f295, %f291, %f294;
	mul.f32 	%f296, %f288, %f295;
	mul.f32 	%f297, %f286, %f296;
	mul.f32 	%f298, %f295, %f297;
	mul.f32 	%f1117, %f288, %f298;
	mul.f32 	%f299, %f294, %f1117;
	mul.f32 	%f300, %f297, %f299;
	mul.f32 	%f1118, %f291, %f300;
	mul.f32 	%f301, %f1117, %f1118;
	mul.f32 	%f302, %f297, %f301;
	mul.f32 	%f1119, %f294, %f302;
	mul.f32 	%f303, %f1118, %f1119;
	mul.f32 	%f304, %f1117, %f303;
	mul.f32 	%f1120, %f297, %f304;
$L__BB0_110:
	mul.f32 	%f305, %f1118, %f1117;
	mul.f32 	%f306, %f1119, %f305;
	mul.f32 	%f307, %f1120, %f306;
	cvt.f64.f32 	%fd1143, %f307;
	bra.uni 	$L__BB0_119;
$L__BB0_111:
	setp.lt.s32 	%p32, %r1, 1;
	mov.f64 	%fd1143, 0d41D8E2A7C0000000;
	@%p32 bra 	$L__BB0_119;
	add.s32 	%r229, %r1, -1;
	and.b32  	%r123, %r1, 3;
	setp.lt.u32 	%p33, %r229, 3;
	mov.b32 	%r426, 32;
	mov.b32 	%r428, 9;
	mov.b32 	%r429, 1992;
	@%p33 bra 	$L__BB0_115;
	and.b32  	%r233, %r1, 2147483644;
	neg.s32 	%r413, %r233;
	mov.b32 	%r416, 32;
	mov.b32 	%r428, 9;
	mov.b32 	%r429, 1992;
$L__BB0_114:
	mul.lo.s32 	%r234, %r428, %r416;
	mul.lo.s32 	%r235, %r416, %r234;
	mul.lo.s32 	%r236, %r416, 8473921;
	mul.lo.s32 	%r237, %r236, %r234;
	mul.lo.s32 	%r238, %r237, %r429;
	mul.lo.s32 	%r239, %r235, 2911;
	mul.lo.s32 	%r427, %r416, -1102219745;
	mul.lo.s32 	%r240, %r427, %r239;
	mul.lo.s32 	%r241, %r240, %r238;
	mul.lo.s32 	%r242, %r239, %r236;
	mul.lo.s32 	%r426, %r416, -221107583;
	mul.lo.s32 	%r243, %r426, %r242;
	mul.lo.s32 	%r244, %r243, %r241;
	mul.lo.s32 	%r428, %r242, %r427;
	mul.lo.s32 	%r245, %r416, %r428;
	mul.lo.s32 	%r246, %r245, %r244;
	mul.lo.s32 	%r429, %r246, 600920287;
	add.s32 	%r413, %r413, 4;
	setp.ne.s32 	%p34, %r413, 0;
	mov.u32 	%r416, %r426;
	@%p34 bra 	$L__BB0_114;
$L__BB0_115:
	setp.eq.s32 	%p35, %r123, 0;
	@%p35 bra 	$L__BB0_118;
	neg.s32 	%r423, %r123;
$L__BB0_117:
	.pragma "nounroll";
	mov.u32 	%r427, %r426;
	mul.lo.s32 	%r428, %r428, %r427;
	mul.lo.s32 	%r426, %r427, 2911;
	mul.lo.s32 	%r247, %r427, %r428;
	mul.lo.s32 	%r248, %r247, %r429;
	mul.lo.s32 	%r429, %r248, 8473921;
	add.s32 	%r423, %r423, 1;
	setp.ne.s32 	%p36, %r423, 0;
	@%p36 bra 	$L__BB0_117;
$L__BB0_118:
	mul.lo.s32 	%r249, %r427, %r428;
	mul.lo.s32 	%r250, %r249, %r429;
	mul.lo.s32 	%r251, %r250, 8473921;
	cvt.rn.f64.u32 	%fd1143, %r251;
$L__BB0_119:
	cvt.rzi.s32.f64 	%r449, %fd1143;
	bra.uni 	$L__BB0_137;
$L__BB0_120:
	mov.u32 	%r190, %ctaid.x;
	and.b32  	%r191, %r190, 1;
	setp.eq.b32 	%p13, %r191, 1;
	not.pred 	%p14, %p13;
	@%p14 bra 	$L__BB0_128;
	setp.lt.s32 	%p15, %r2, 1;
	mov.f64 	%fd1160, 0d413C773EA4FC597E;
	@%p15 bra 	$L__BB0_136;
	setp.eq.s32 	%p16, %r2, 1;
	mov.f64 	%fd1150, 0d40A6BE6CB4330BD7;
	mov.f64 	%fd1149, 0d404018977D9180AB;
	mov.f64 	%fd1148, 0d4023FC105C093966;
	mov.f64 	%fd1151, 0d3FFFDFB128F571BB;
	@%p16 bra 	$L__BB0_125;
	and.b32  	%r192, %r2, 2147483646;
	neg.s32 	%r448, %r192;
	mov.f64 	%fd1150, 0d40A6BE6CB4330BD7;
	mov.f64 	%fd1149, 0d404018977D9180AB;
	mov.f64 	%fd1148, 0d4023FC105C093966;
	mov.f64 	%fd1151, 0d3FFFDFB128F571BB;
$L__BB0_124:
	mul.f64 	%fd151, %fd1149, %fd1148;
	mul.f64 	%fd152, %fd1150, %fd1149;
	mul.f64 	%fd153, %fd1150, %fd1151;
	mul.f64 	%fd154, %fd1151, %fd151;
	mul.f64 	%fd155, %fd152, %fd151;
	mul.f64 	%fd156, %fd152, %fd153;
	mul.f64 	%fd157, %fd153, %fd154;
	mul.f64 	%fd158, %fd154, %fd155;
	mul.f64 	%fd159, %fd155, %fd156;
	mul.f64 	%fd160, %fd156, %fd157;
	mul.f64 	%fd161, %fd157, %fd158;
	mul.f64 	%fd162, %fd158, %fd159;
	mul.f64 	%fd163, %fd159, %fd160;
	mul.f64 	%fd164, %fd160, %fd161;
	mul.f64 	%fd165, %fd161, %fd162;
	mul.f64 	%fd166, %fd162, %fd163;
	mul.f64 	%fd167, %fd164, %fd165;
	mul.f64 	%fd168, %fd166, %fd167;
	mul.f64 	%fd169, %fd163, %fd168;
	mul.f64 	%fd170, %fd165, %fd169;
	mul.f64 	%fd171, %fd166, %fd170;
	mul.f64 	%fd172, %fd164, %fd171;
	mul.f64 	%fd173, %fd169, %fd172;
	mul.f64 	%fd174, %fd166, %fd173;
	mul.f64 	%fd175, %fd165, %fd174;
	mul.f64 	%fd176, %fd172, %fd175;
	mul.f64 	%fd177, %fd169, %fd176;
	mul.f64 	%fd178, %fd166, %fd177;
	mul.f64 	%fd179, %fd176, %fd178;
	mul.f64 	%fd180, %fd169, %fd179;
	mul.f64 	%fd181, %fd175, %fd180;
	mul.f64 	%fd182, %fd178, %fd181;
	mul.f64 	%fd183, %fd172, %fd182;
	mul.f64 	%fd184, %fd180, %fd183;
	mul.f64 	%fd185, %fd178, %fd184;
	mul.f64 	%fd186, %fd175, %fd185;
	mul.f64 	%fd187, %fd183, %fd186;
	mul.f64 	%fd188, %fd180, %fd187;
	mul.f64 	%fd189, %fd178, %fd188;
	mul.f64 	%fd190, %fd187, %fd189;
	mul.f64 	%fd191, %fd180, %fd190;
	mul.f64 	%fd192, %fd186, %fd191;
	mul.f64 	%fd193, %fd189, %fd192;
	mul.f64 	%fd194, %fd183, %fd193;
	mul.f64 	%fd195, %fd191, %fd194;
	mul.f64 	%fd196, %fd189, %fd195;
	mul.f64 	%fd197, %fd186, %fd196;
	mul.f64 	%fd198, %fd194, %fd197;
	mul.f64 	%fd199, %fd191, %fd198;
	mul.f64 	%fd200, %fd189, %fd199;
	mul.f64 	%fd201, %fd198, %fd200;
	mul.f64 	%fd202, %fd191, %fd201;
	mul.f64 	%fd203, %fd197, %fd202;
	mul.f64 	%fd204, %fd200, %fd203;
	mul.f64 	%fd205, %fd194, %fd204;
	mul.f64 	%fd206, %fd202, %fd205;
	mul.f64 	%fd207, %fd200, %fd206;
	mul.f64 	%fd208, %fd197, %fd207;
	mul.f64 	%fd209, %fd205, %fd208;
	mul.f64 	%fd210, %fd202, %fd209;
	mul.f64 	%fd211, %fd200, %fd210;
	mul.f64 	%fd212, %fd208, %fd211;
	mul.f64 	%fd213, %fd211, %fd206;
	mul.f64 	%fd214, %fd209, %fd206;
	mul.f64 	%fd215, %fd209, %fd212;
	mul.f64 	%fd216, %fd212, %fd213;
	mul.f64 	%fd217, %fd213, %fd214;
	mul.f64 	%fd218, %fd214, %fd215;
	mul.f64 	%fd219, %fd215, %fd216;
	mul.f64 	%fd220, %fd216, %fd217;
	mul.f64 	%fd221, %fd217, %fd218;
	mul.f64 	%fd222, %fd218, %fd219;
	mul.f64 	%fd223, %fd219, %fd220;
	mul.f64 	%fd224, %fd220, %fd221;
	mul.f64 	%fd225, %fd221, %fd222;
	mul.f64 	%fd226, %fd223, %fd224;
	mul.f64 	%fd227, %fd225, %fd226;
	mul.f64 	%fd228, %fd222, %fd227;
	mul.f64 	%fd229, %fd224, %fd228;
	mul.f64 	%fd230, %fd225, %fd229;
	mul.f64 	%fd231, %fd223, %fd230;
	mul.f64 	%fd232, %fd228, %fd231;
	mul.f64 	%fd233, %fd225, %fd232;
	mul.f64 	%fd234, %fd224, %fd233;
	mul.f64 	%fd235, %fd231, %fd234;
	mul.f64 	%fd236, %fd228, %fd235;
	mul.f64 	%fd237, %fd225, %fd236;
	mul.f64 	%fd238, %fd235, %fd237;
	mul.f64 	%fd239, %fd228, %fd238;
	mul.f64 	%fd240, %fd234, %fd239;
	mul.f64 	%fd241, %fd237, %fd240;
	mul.f64 	%fd242, %fd231, %fd241;
	mul.f64 	%fd243, %fd239, %fd242;
	mul.f64 	%fd244, %fd237, %fd243;
	mul.f64 	%fd245, %fd234, %fd244;
	mul.f64 	%fd246, %fd242, %fd245;
	mul.f64 	%fd247, %fd239, %fd246;
	mul.f64 	%fd248, %fd237, %fd247;
	mul.f64 	%fd249, %fd246, %fd248;
	mul.f64 	%fd250, %fd239, %fd249;
	mul.f64 	%fd251, %fd245, %fd250;
	mul.f64 	%fd252, %fd248, %fd251;
	mul.f64 	%fd253, %fd242, %fd252;
	mul.f64 	%fd254, %fd250, %fd253;
	mul.f64 	%fd255, %fd248, %fd254;
	mul.f64 	%fd256, %fd245, %fd255;
	mul.f64 	%fd257, %fd253, %fd256;
	mul.f64 	%fd258, %fd250, %fd257;
	mul.f64 	%fd259, %fd248, %fd258;
	mul.f64 	%fd260, %fd257, %fd259;
	mul.f64 	%fd1148, %fd250, %fd260;
	mul.f64 	%fd261, %fd256, %fd1148;
	mul.f64 	%fd262, %fd259, %fd261;
	mul.f64 	%fd1149, %fd253, %fd262;
	mul.f64 	%fd263, %fd1148, %fd1149;
	mul.f64 	%fd264, %fd259, %fd263;
	mul.f64 	%fd1150, %fd256, %fd264;
	mul.f64 	%fd265, %fd1149, %fd1150;
	mul.f64 	%fd266, %fd1148, %fd265;
	mul.f64 	%fd1151, %fd259, %fd266;
	add.s32 	%r448, %r448, 2;
	setp.ne.s32 	%p17, %r448, 0;
	@%p17 bra 	$L__BB0_124;
$L__BB0_125:
	and.b32  	%r193, %r2, 1;
	setp.eq.b32 	%p18, %r193, 1;
	not.pred 	%p19, %p18;
	@%p19 bra 	$L__BB0_127;
	mul.f64 	%fd267, %fd1149, %fd1148;
	mul.f64 	%fd268, %fd1150, %fd1149;
	mul.f64 	%fd269, %fd1150, %fd1151;
	mul.f64 	%fd270, %fd1151, %fd267;
	mul.f64 	%fd271, %fd268, %fd267;
	mul.f64 	%fd272, %fd268, %fd269;
	mul.f64 	%fd273, %fd269, %fd270;
	mul.f64 	%fd274, %fd270, %fd271;
	mul.f64 	%fd275, %fd271, %fd272;
	mul.f64 	%fd276, %fd272, %fd273;
	mul.f64 	%fd277, %fd273, %fd274;
	mul.f64 	%fd278, %fd274, %fd275;
	mul.f64 	%fd279, %fd275, %fd276;
	mul.f64 	%fd280, %fd276, %fd277;
	mul.f64 	%fd281, %fd277, %fd278;
	mul.f64 	%fd282, %fd278, %fd279;
	mul.f64 	%fd283, %fd280, %fd281;
	mul.f64 	%fd284, %fd282, %fd283;
	mul.f64 	%fd285, %fd279, %fd284;
	mul.f64 	%fd286, %fd281, %fd285;
	mul.f64 	%fd287, %fd282, %fd286;
	mul.f64 	%fd288, %fd280, %fd287;
	mul.f64 	%fd289, %fd285, %fd288;
	mul.f64 	%fd290, %fd282, %fd289;
	mul.f64 	%fd291, %fd281, %fd290;
	mul.f64 	%fd292, %fd288, %fd291;
	mul.f64 	%fd293, %fd285, %fd292;
	mul.f64 	%fd294, %fd282, %fd293;
	mul.f64 	%fd295, %fd292, %fd294;
	mul.f64 	%fd296, %fd285, %fd295;
	mul.f64 	%fd297, %fd291, %fd296;
	mul.f64 	%fd298, %fd294, %fd297;
	mul.f64 	%fd299, %fd288, %fd298;
	mul.f64 	%fd300, %fd296, %fd299;
	mul.f64 	%fd301, %fd294, %fd300;
	mul.f64 	%fd302, %fd291, %fd301;
	mul.f64 	%fd303, %fd299, %fd302;
	mul.f64 	%fd304, %fd296, %fd303;
	mul.f64 	%fd305, %fd294, %fd304;
	mul.f64 	%fd306, %fd303, %fd305;
	mul.f64 	%fd307, %fd296, %fd306;
	mul.f64 	%fd308, %fd302, %fd307;
	mul.f64 	%fd309, %fd305, %fd308;
	mul.f64 	%fd310, %fd299, %fd309;
	mul.f64 	%fd311, %fd307, %fd310;
	mul.f64 	%fd312, %fd305, %fd311;
	mul.f64 	%fd313, %fd302, %fd312;
	mul.f64 	%fd314, %fd310, %fd313;
	mul.f64 	%fd315, %fd307, %fd314;
	mul.f64 	%fd316, %fd305, %fd315;
	mul.f64 	%fd317, %fd314, %fd316;
	mul.f64 	%fd1148, %fd307, %fd317;
	mul.f64 	%fd318, %fd313, %fd1148;
	mul.f64 	%fd319, %fd316, %fd318;
	mul.f64 	%fd1149, %fd310, %fd319;
	mul.f64 	%fd320, %fd1148, %fd1149;
	mul.f64 	%fd321, %fd316, %fd320;
	mul.f64 	%fd1150, %fd313, %fd321;
	mul.f64 	%fd322, %fd1149, %fd1150;
	mul.f64 	%fd323, %fd1148, %fd322;
	mul.f64 	%fd1151, %fd316, %fd323;
$L__BB0_127:
	mul.f64 	%fd324, %fd1149, %fd1148;
	mul.f64 	%fd325, %fd1150, %fd324;
	mul.f64 	%fd1160, %fd1151, %fd325;
	bra.uni 	$L__BB0_136;
$L__BB0_128:
	setp.lt.s32 	%p20, %r1, 1;
	mov.f64 	%fd1160, 0d41D8E2A7C0000000;
	@%p20 bra 	$L__BB0_136;
	add.s32 	%r198, %r1, -1;
	and.b32  	%r156, %r1, 3;
	setp.lt.u32 	%p21, %r198, 3;
	mov.b32 	%r444, 32;
	mov.b32 	%r446, 9;
	mov.b32 	%r447, 1992;
	@%p21 bra 	$L__BB0_132;
	and.b32  	%r202, %r1, 2147483644;
	neg.s32 	%r431, %r202;
	mov.b32 	%r434, 32;
	mov.b32 	%r446, 9;
	mov.b32 	%r447, 1992;
$L__BB0_131:
	mul.lo.s32 	%r203, %r446, %r434;
	mul.lo.s32 	%r204, %r434, %r203;
	mul.lo.s32 	%r205, %r434, 8473921;
	mul.lo.s32 	%r206, %r205, %r203;
	mul.lo.s32 	%r207, %r206, %r447;
	mul.lo.s32 	%r208, %r204, 2911;
	mul.lo.s32 	%r445, %r434, -1102219745;
	mul.lo.s32 	%r209, %r445, %r208;
	mul.lo.s32 	%r210, %r209, %r207;
	mul.lo.s32 	%r211, %r208, %r205;
	mul.lo.s32 	%r444, %r434, -221107583;
	mul.lo.s32 	%r212, %r444, %r211;
	mul.lo.s32 	%r213, %r212, %r210;
	mul.lo.s32 	%r446, %r211, %r445;
	mul.lo.s32 	%r214, %r434, %r446;
	mul.lo.s32 	%r215, %r214, %r213;
	mul.lo.s32 	%r447, %r215, 600920287;
	add.s32 	%r431, %r431, 4;
	setp.ne.s32 	%p22, %r431, 0;
	mov.u32 	%r434, %r444;
	@%p22 bra 	$L__BB0_131;
$L__BB0_132:
	setp.eq.s32 	%p23, %r156, 0;
	@%p23 bra 	$L__BB0_135;
	neg.s32 	%r441, %r156;
$L__BB0_134:
	.pragma "nounroll";
	mov.u32 	%r445, %r444;
	mul.lo.s32 	%r446, %r446, %r445;
	mul.lo.s32 	%r444, %r445, 2911;
	mul.lo.s32 	%r216, %r445, %r446;
	mul.lo.s32 	%r217, %r216, %r447;
	mul.lo.s32 	%r447, %r217, 8473921;
	add.s32 	%r441, %r441, 1;
	setp.ne.s32 	%p24, %r441, 0;
	@%p24 bra 	$L__BB0_134;
$L__BB0_135:
	mul.lo.s32 	%r218, %r445, %r446;
	mul.lo.s32 	%r219, %r218, %r447;
	mul.lo.s32 	%r220, %r219, 8473921;
	cvt.rn.f64.u32 	%fd1160, %r220;
$L__BB0_136:
	cvt.rzi.s32.f64 	%r449, %fd1160;
$L__BB0_137:
	st.global.u32 	[%rd1], %r449;
	ret;

}


// ===== COMPILED SASS (sm_100) =====

	.target	sm_100

	.elftype	@"ET_EXEC"


//--------------------- .note.nv.tkinfo           --------------------------
	.section	.note.nv.tkinfo,"",@"SHT_NOTE"
	.sectionflags	@"SHF_NOTE_NV_TKINFO"
	.tkinfo
        /*0018*/ 	.word	0x00000002
        /*0030*/ 	.string	""
        /*0030*/ 	.string	"ptxas"
        /*0030*/ 	.string	"Cuda compilation tools, release 13.0, V13.0.88"
        /*0030*/ 	.string	"Build cuda_13.0.r13.0/compiler.36424714_0"
        /*0030*/ 	.string	"-arch sm_100 -m 64 "



//--------------------- .note.nv.cuinfo           --------------------------
	.section	.note.nv.cuinfo,"",@"SHT_NOTE"
	.sectionflags	@"SHF_NOTE_NV_CUINFO"
        /*0018*/ 	.short	0x0002
        /*001a*/ 	.short	0x0064
        /*001c*/ 	.short	0x0082
	.zero		2


//--------------------- .nv.info                  --------------------------
	.section	.nv.info,"",@"SHT_CUDA_INFO"
	.align	4


	//----- nvinfo : EIATTR_REGCOUNT
	.align		4
        /*0000*/ 	.byte	0x04, 0x2f
        /*0002*/ 	.short	(.L_1 - .L_0)
	.align		4
.L_0:
        /*0004*/ 	.word	index@(_Z15loopcalc_kernelPi)
        /*0008*/ 	.word	0x00000012


	//----- nvinfo : EIATTR_FRAME_SIZE
	.align		4
.L_1:
        /*000c*/ 	.byte	0x04, 0x11
        /*000e*/ 	.short	(.L_3 - .L_2)
	.align		4
.L_2:
        /*0010*/ 	.word	index@(_Z15loopcalc_kernelPi)
        /*0014*/ 	.word	0x00000000


	//----- nvinfo : EIATTR_MIN_STACK_SIZE
	.align		4
.L_3:
        /*0018*/ 	.byte	0x04, 0x12
        /*001a*/ 	.short	(.L_5 - .L_4)
	.align		4
.L_4:
        /*001c*/ 	.word	index@(_Z15loopcalc_kernelPi)
        /*0020*/ 	.word	0x00000000
.L_5:


//--------------------- .nv.compat                --------------------------
	.section	.nv.compat,"",@"SHT_CUDA_COMPAT_INFO"
	.align	4
        /*0000*/ 	.byte	0x02, 0x09, 0x00, 0x00, 0x02, 0x02, 0x01, 0x00, 0x02, 0x05, 0x05, 0x00, 0x03, 0x07, 0x01, 0x01
        /*0010*/ 	.byte	0x02, 0x03, 0x00, 0x00, 0x02, 0x06, 0x01, 0x00, 0x04, 0x0b, 0x08, 0x00, 0x01, 0x00, 0x00, 0x00
        /*0020*/ 	.byte	0x00, 0x00, 0x00, 0x00


//--------------------- .nv.info._Z15loopcalc_kernelPi --------------------------
	.section	.nv.info._Z15loopcalc_kernelPi,"",@"SHT_CUDA_INFO"
	.sectionflags	@""
	.align	4


	//----- nvinfo : EIATTR_CUDA_API_VERSION
	.align		4
        /*0000*/ 	.byte	0x04, 0x37
        /*0002*/ 	.short	(.L_7 - .L_6)
.L_6:
        /*0004*/ 	.word	0x00000082


	//----- nvinfo : EIATTR_KPARAM_INFO
	.align		4
.L_7:
        /*0008*/ 	.byte	0x04, 0x17
        /*000a*/ 	.short	(.L_9 - .L_8)
.L_8:
        /*000c*/ 	.word	0x00000000
        /*0010*/ 	.short	0x0000
        /*0012*/ 	.short	0x0000
        /*0014*/ 	.byte	0x00, 0xf5, 0x21, 0x00


	//----- nvinfo : EIATTR_SPARSE_MMA_MASK
	.align		4
.L_9:
        /*0018*/ 	.byte	0x03, 0x50
        /*001a*/ 	.short	0x0000


	//----- nvinfo : EIATTR_MAXREG_COUNT
	.align		4
        /*001c*/ 	.byte	0x03, 0x1b
        /*001e*/ 	.short	0x00ff


	//----- nvinfo : EIATTR_MERCURY_ISA_VERSION
	.align		4
        /*0020*/ 	.byte	0x03, 0x5f
        /*0022*/ 	.short	0x0101


	//----- nvinfo : EIATTR_VRC_CTA_INIT_COUNT
	.align		4
        /*0024*/ 	.byte	0x02, 0x4a
	.zero		1
	.zero		1


	//----- nvinfo : EIATTR_EXIT_INSTR_OFFSETS
	.align		4
        /*0028*/ 	.byte	0x04, 0x1c
        /*002a*/ 	.short	(.L_11 - .L_10)


	//   ....[0]....
.L_10:
        /*002c*/ 	.word	0x0000c0d0


	//----- nvinfo : EIATTR_INDIRECT_BRANCH_TARGETS
	.align		4
.L_11:
        /*0030*/ 	.byte	0x04, 0x34
        /*0032*/ 	.short	(.L_13 - .L_12)


	//   ....[0]....
.L_12:
        /*0034*/ 	.word	.L_x_87@srel
        /*0038*/ 	.short	0x0
        /*003a*/ 	.short	0x0
        /*003c*/ 	.word	0x3
        /*0040*/ 	.word	.L_x_88@srel
        /*0044*/ 	.word	.L_x_89@srel
        /*0048*/ 	.word	.L_x_90@srel


	//   ....[1]....
        /*004c*/ 	.word	.L_x_91@srel
        /*0050*/ 	.short	0x0
        /*0052*/ 	.short	0x0
        /*0054*/ 	.word	0x3
        /*0058*/ 	.word	.L_x_92@srel
        /*005c*/ 	.word	.L_x_93@srel
        /*0060*/ 	.word	.L_x_90@srel


	//   ....[2]....
        /*0064*/ 	.word	.L_x_95@srel
        /*0068*/ 	.short	0x0
        /*006a*/ 	.short	0x0
        /*006c*/ 	.word	0x3
        /*0070*/ 	.word	.L_x_96@srel
        /*0074*/ 	.word	.L_x_97@srel
        /*0078*/ 	.word	.L_x_90@srel


	//   ....[3]....
        /*007c*/ 	.word	.L_x_99@srel
        /*0080*/ 	.short	0x0
        /*0082*/ 	.short	0x0
        /*0084*/ 	.word	0x4
        /*0088*/ 	.word	.L_x_100@srel
        /*008c*/ 	.word	.L_x_101@srel
        /*0090*/ 	.word	.L_x_102@srel
        /*0094*/ 	.word	.L_x_90@srel


	//----- nvinfo : EIATTR_CRS_STACK_SIZE
	.align		4
.L_13:
        /*0098*/ 	.byte	0x04, 0x1e
        /*009a*/ 	.short	(.L_15 - .L_14)
.L_14:
        /*009c*/ 	.word	0x00000000


	//----- nvinfo : EIATTR_CBANK_PARAM_SIZE
	.align		4
.L_15:
        /*00a0*/ 	.byte	0x03, 0x19
        /*00a2*/ 	.short	0x0008


	//----- nvinfo : EIATTR_PARAM_CBANK
	.align		4
        /*00a4*/ 	.byte	0x04, 0x0a
        /*00a6*/ 	.short	(.L_17 - .L_16)
	.align		4
.L_16:
        /*00a8*/ 	.word	index@(.nv.constant0._Z15loopcalc_kernelPi)
        /*00ac*/ 	.short	0x0380
        /*00ae*/ 	.short	0x0008


	//----- nvinfo : EIATTR_SW_WAR
	.align		4
.L_17:
        /*00b0*/ 	.byte	0x04, 0x36
        /*00b2*/ 	.short	(.L_19 - .L_18)
.L_18:
        /*00b4*/ 	.word	0x00000008
.L_19:


//--------------------- .nv.callgraph             --------------------------
	.section	.nv.callgraph,"",@"SHT_CUDA_CALLGRAPH"
	.align	4
	.sectionentsize	8
	.align		4
        /*0000*/ 	.word	0x00000000
	.align		4
        /*0004*/ 	.word	0xffffffff
	.align		4
        /*0008*/ 	.word	0x00000000
	.align		4
        /*000c*/ 	.word	0xfffffffe
	.align		4
        /*0010*/ 	.word	0x00000000
	.align		4
        /*0014*/ 	.word	0xfffffffd
	.align		4
        /*0018*/ 	.word	0x00000000
	.align		4
        /*001c*/ 	.word	0xfffffffc


//--------------------- .nv.constant2._Z15loopcalc_kernelPi --------------------------
	.section	.nv.constant2._Z15loopcalc_kernelPi,"a",@progbits
	.sectionflags	@""
	.align	4
.nv.constant2._Z15loopcalc_kernelPi:
        /*0000*/ 	.byte	0xf0, 0x0d, 0x00, 0x00, 0x00, 0x01, 0x00, 0x00, 0x60, 0x74, 0x00, 0x00, 0x50, 0x34, 0x00, 0x00
        /*0010*/ 	.byte	0x80, 0x19, 0x00, 0x00, 0x60, 0x74, 0x00, 0x00, 0x60, 0x5b, 0x00, 0x00, 0x50, 0x42, 0x00, 0x00
        /*0020*/ 	.byte	0x60, 0x74, 0x00, 0x00, 0x80, 0x74, 0x00, 0x00, 0x40, 0x8f, 0x00, 0x00, 0xd0, 0xa7, 0x00, 0x00
        /*0030*/ 	.byte	0x60, 0x74, 0x00, 0x00


//--------------------- .text._Z15loopcalc_kernelPi --------------------------
	.section	.text._Z15loopcalc_kernelPi,"ax",@progbits
	.align	128
.text._Z15loopcalc_kernelPi:
        .type           _Z15loopcalc_kernelPi,@function
        .size           _Z15loopcalc_kernelPi,(.L_x_104 - _Z15loopcalc_kernelPi)
        .other          _Z15loopcalc_kernelPi,@"STO_CUDA_ENTRY STV_DEFAULT"
_Z15loopcalc_kernelPi:
[----:B------:R-:W-:Y:S08]  /*0000*/  LDC R1, c[0x0][0x37c] ;  /* 0x0000df00ff017b82 */ /* 0x000ff00000000800 */
[----:B------:R-:W0:Y:S01]  /*0010*/  LDC.64 R2, c[0x0][0x380] ;  /* 0x0000e000ff027b82 */ /* 0x000e220000000a00 */
[----:B------:R-:W0:Y:S02]  /*0020*/  LDCU.64 UR10, c[0x0][0x358] ;  /* 0x00006b00ff0a77ac */ /* 0x000e240008000a00 */
[----:B0-----:R-:W2:Y:S04]  /*0030*/  LDG.E R4, desc[UR10][R2.64] ;  /* 0x0000000a02047981 */ /* 0x001ea8000c1e1900 */
[----:B------:R0:W5:Y:S04]  /*0040*/  LDG.E R12, desc[UR10][R2.64+0x4] ;  /* 0x0000040a020c7981 */ /* 0x000168000c1e1900 */
[----:B------:R0:W5:Y:S01]  /*0050*/  LDG.E R0, desc[UR10][R2.64+0x8] ;  /* 0x0000080a02007981 */ /* 0x000162000c1e1900 */
[----:B--2---:R-:W-:-:S13]  /*0060*/  ISETP.GT.AND P0, PT, R4, 0x4, PT ;  /* 0x000000040400780c */ /* 0x004fda0003f04270 */
[----:B0-----:R-:W-:Y:S05]  /*0070*/  @P0 BRA `(.L_x_0) ;  /* 0x0000004000540947 */ /* 0x001fea0003800000 */
[----:B------:R-:W-:-:S13]  /*0080*/  ISETP.GT.AND P0, PT, R4, 0x2, PT ;  /* 0x000000020400780c */ /* 0x000fda0003f04270 */
[----:B------:R-:W-:Y:S05]  /*0090*/  @P0 BRA `(.L_x_1) ;  /* 0x0000001800200947 */ /* 0x000fea0003800000 */
[----:B------:R-:W-:-:S04]  /*00a0*/  MOV R5, 0xffffffff ;  /* 0xffffffff00057802 */ /* 0x000fc80000000f00 */
[----:B------:R-:W-:-:S04]  /*00b0*/  VIADDMNMX.U32 R4, R4, R5, 0x2, PT ;  /* 0x0000000204047446 */ /* 0x000fc80003800005 */
[----:B-----5:R-:W-:-:S04]  /*00c0*/  SHF.L.U32 R0, R4, 0x2, RZ ;  /* 0x0000000204007819 */ /* 0x020fc800000006ff */
[----:B------:R-:W0:Y:S02]  /*00d0*/  LDC R4, c[0x2][R0] ;  /* 0x0080000000047b82 */ /* 0x000e240000000800 */
[----:B0-----:R-:W-:-:S04]  /*00e0*/  SHF.R.S32.HI R5, RZ, 0x1f, R4 ;  /* 0x0000001fff057819 */ /* 0x001fc80000011404 */
.L_x_87:
[----:B------:R-:W-:Y:S05]  /*00f0*/  BRX R4 -0x100                                                  (*"BRANCH_TARGETS .L_x_88,.L_x_89,.L_x_90"*) ;  /* 0xfffffffc04c07949 */ /* 0x000fea000383ffff */
.L_x_89:
[----:B------:R-:W-:Y:S01]  /*0100*/  ISETP.GE.AND P0, PT, R12, 0x1, PT ;  /* 0x000000010c00780c */ /* 0x000fe20003f06270 */
[----:B------:R-:W-:-:S12]  /*0110*/  HFMA2 R0, -RZ, RZ, 11.7734375, -0.031341552734375 ;  /* 0x49e3a803ff007431 */ /* 0x000fd800000001ff */
[----:B------:R-:W-:Y:S05]  /*0120*/  @!P0 BRA `(.L_x_2) ;  /* 0x0000000c00288947 */ /* 0x000fea0003800000 */
[C---:B------:R-:W-:Y:S02]  /*0130*/  ISETP.NE.AND P1, PT, R12.reuse, 0x1, PT ;  /* 0x000000010c00780c */ /* 0x040fe40003f25270 */
[----:B------:R-:W-:Y:S02]  /*0140*/  LOP3.LUT R0, R12, 0x1, RZ, 0xc0, !PT ;  /* 0x000000010c007812 */ /* 0x000fe400078ec0ff */
[----:B------:R-:W-:Y:S02]  /*0150*/  MOV R4, 0x4535f333 ;  /* 0x4535f33300047802 */ /* 0x000fe40000000f00 */
[----:B------:R-:W-:Y:S02]  /*0160*/  ISETP.NE.U32.AND P0, PT, R0, 0x1, PT ;  /* 0x000000010000780c */ /* 0x000fe40003f05070 */
[----:B------:R-:W-:Y:S02]  /*0170*/  MOV R5, 0x4200c28f ;  /* 0x4200c28f00057802 */ /* 0x000fe40000000f00 */
[----:B------:R-:W-:-:S02]  /*0180*/  MOV R6, 0x411fd70a ;  /* 0x411fd70a00067802 */ /* 0x000fc40000000f00 */
[----:B------:R-:W-:Y:S01]  /*0190*/  MOV R7, 0x3ffefd22 ;  /* 0x3ffefd2200077802 */ /* 0x000fe20000000f00 */
[----:B------:R-:W-:Y:S06]  /*01a0*/  @!P1 BRA `(.L_x_3) ;  /* 0x0000000800049947 */ /* 0x000fec0003800000 */
[----:B------:R-:W-:Y:S01]  /*01b0*/  LOP3.LUT R0, R12, 0x7ffffffe, RZ, 0xc0, !PT ;  /* 0x7ffffffe0c007812 */ /* 0x000fe200078ec0ff */
[----:B------:R-:W-:Y:S01]  /*01c0*/  HFMA2 R5, -RZ, RZ, 3, -3.279296875 ;  /* 0x4200c28fff057431 */ /* 0x000fe200000001ff */
[----:B------:R-:W-:Y:S02]  /*01d0*/  MOV R4, 0x4535f333 ;  /* 0x4535f33300047802 */ /* 0x000fe40000000f00 */
[----:B------:R-:W-:Y:S02]  /*01e0*/  MOV R6, 0x411fd70a ;  /* 0x411fd70a00067802 */ /* 0x000fe40000000f00 */
[----:B------:R-:W-:Y:S02]  /*01f0*/  MOV R7, 0x3ffefd22 ;  /* 0x3ffefd2200077802 */ /* 0x000fe40000000f00 */
[----:B------:R-:W-:-:S07]  /*0200*/  IADD3 R0, PT, PT, -R0, RZ, RZ ;  /* 0x000000ff00007210 */ /* 0x000fce0007ffe1ff */
.L_x_4:
[----:B------:R-:W-:Y:S01]  /*0210*/  FMUL R6, R6, R5 ;  /* 0x0000000506067220 */ /* 0x000fe20000400000 */
[-C--:B------:R-:W-:Y:S01]  /*0220*/  FMUL R5, R5, R4.reuse ;  /* 0x0000000405057220 */ /* 0x080fe20000400000 */
[----:B------:R-:W-:Y:S01]  /*0230*/  FMUL R4, R7, R4 ;  /* 0x0000000407047220 */ /* 0x000fe20000400000 */
[----:B------:R-:W-:Y:S01]  /*0240*/  IADD3 R0, PT, PT, R0, 0x2, RZ ;  /* 0x0000000200007810 */ /* 0x000fe20007ffe0ff */
[C---:B------:R-:W-:Y:S01]  /*0250*/  FMUL R7, R6.reuse, R7 ;  /* 0x0000000706077220 */ /* 0x040fe20000400000 */
[----:B------:R-:W-:Y:S01]  /*0260*/  FMUL R6, R6, R5 ;  /* 0x0000000506067220 */ /* 0x000fe20000400000 */
[----:B------:R-:W-:Y:S01]  /*0270*/  FMUL R5, R5, R4 ;  /* 0x0000000405057220 */ /* 0x000fe20000400000 */
[----:B------:R-:W-:Y:S01]  /*0280*/  ISETP.NE.AND P1, PT, R0, RZ, PT ;  /* 0x000000ff0000720c */ /* 0x000fe20003f25270 */
[----:B------:R-:W-:Y:S01]  /*0290*/  FMUL R4, R4, R7 ;  /* 0x0000000704047220 */ /* 0x000fe20000400000 */
[----:B------:R-:W-:Y:S01]  /*02a0*/  FMUL R7, R7, R6 ;  /* 0x0000000607077220 */ /* 0x000fe20000400000 */
[----:B------:R-:W-:-:S02]  /*02b0*/  FMUL R6, R6, R5 ;  /* 0x0000000506067220 */ /* 0x000fc40000400000 */
[----:B------:R-:W-:Y:S01]  /*02c0*/  FMUL R5, R5, R4 ;  /* 0x0000000405057220 */ /* 0x000fe20000400000 */
[----:B------:R-:W-:Y:S01]  /*02d0*/  FMUL R4, R4, R7 ;  /* 0x0000000704047220 */ /* 0x000fe20000400000 */
[----:B------:R-:W-:Y:S02]  /*02e0*/  FMUL R7, R7, R6 ;  /* 0x0000000607077220 */ /* 0x000fe40000400000 */
[----:B------:R-:W-:Y:S01]  /*02f0*/  FMUL R6, R6, R5 ;  /* 0x0000000506067220 */ /* 0x000fe20000400000 */
[----:B------:R-:W-:Y:S01]  /*0300*/  FMUL R5, R5, R4 ;  /* 0x0000000405057220 */ /* 0x000fe20000400000 */
[----:B------:R-:W-:Y:S02]  /*0310*/  FMUL R4, R4, R7 ;  /* 0x0000000704047220 */ /* 0x000fe40000400000 */
[----:B------:R-:W-:Y:S02]  /*0320*/  FMUL R7, R7, R6 ;  /* 0x0000000607077220 */ /* 0x000fe40000400000 */
[----:B------:R-:W-:-:S04]  /*0330*/  FMUL R8, R5, R4 ;  /* 0x0000000405087220 */ /* 0x000fc80000400000 */
        /* <DEDUP_REMOVED lines=44> */
[-C--:B------:R-:W-:Y:S01]  /*0600*/  FMUL R8, R8, R9.reuse ;  /* 0x0000000908087220 */ /* 0x080fe20000400000 */
[C---:B------:R-:W-:Y:S01]  /*0610*/  FMUL R9, R4.reuse, R9 ;  /* 0x0000000904097220 */ /* 0x040fe20000400000 */
[----:B------:R-:W-:Y:S02]  /*0620*/  FMUL R4, R4, R5 ;  /* 0x0000000504047220 */ /* 0x000fe40000400000 */
[----:B------:R-:W-:Y:S01]  /*0630*/  FMUL R5, R5, R8 ;  /* 0x0000000805057220 */ /* 0x000fe20000400000 */
[----:B------:R-:W-:Y:S01]  /*0640*/  FMUL R8, R8, R9 ;  /* 0x0000000908087220 */ /* 0x000fe20000400000 */
[----:B------:R-:W-:Y:S02]  /*0650*/  FMUL R9, R9, R4 ;  /* 0x0000000409097220 */ /* 0x000fe40000400000 */
[----:B------:R-:W-:Y:S01]  /*0660*/  FMUL R4, R4, R5 ;  /* 0x0000000504047220 */ /* 0x000fe20000400000 */
[----:B------:R-:W-:Y:S01]  /*0670*/  FMUL R5, R5, R8 ;  /* 0x0000000805057220 */ /* 0x000fe20000400000 */
[----:B------:R-:W-:-:S02]  /*0680*/  FMUL R8, R8, R9 ;  /* 0x0000000908087220 */ /* 0x000fc40000400000 */
[----:B------:R-:W-:Y:S01]  /*0690*/  FMUL R9, R9, R4 ;  /* 0x0000000409097220 */ /* 0x000fe20000400000 */
[----:B------:R-:W-:Y:S01]  /*06a0*/  FMUL R4, R4, R5 ;  /* 0x0000000504047220 */ /* 0x000fe20000400000 */
[----:B------:R-:W-:Y:S02]  /*06b0*/  FMUL R5, R5, R8 ;  /* 0x0000000805057220 */ /* 0x000fe40000400000 */
[----:B------:R-:W-:Y:S01]  /*06c0*/  FMUL R8, R8, R9 ;  /* 0x0000000908087220 */ /* 0x000fe20000400000 */
[----:B------:R-:W-:-:S03]  /*06d0*/  FMUL R9, R9, R4 ;  /* 0x0000000409097220 */ /* 0x000fc60000400000 */
        /* <DEDUP_REMOVED lines=44> */
[----:B------:R-:W-:Y:S01]  /*09a0*/  FMUL R7, R9, R8 ;  /* 0x0000000809077220 */ /* 0x000fe20000400000 */
[----:B------:R-:W-:Y:S06]  /*09b0*/  @P1 BRA `(.L_x_4) ;  /* 0xfffffff800141947 */ /* 0x000fec000383ffff */
.L_x_3:
[----:B------:R-:W-:Y:S05]  /*09c0*/  @P0 BRA `(.L_x_5) ;  /* 0x0000000000f40947 */ /* 0x000fea0003800000 */
[----:B------:R-:W-:Y:S01]  /*09d0*/  FMUL R6, R5, R6 ;  /* 0x0000000605067220 */ /* 0x000fe20000400000 */
        /* <DEDUP_REMOVED lines=59> */
[----:B------:R-:W-:-:S07]  /*0d90*/  FMUL R7, R9, R0 ;  /* 0x0000000009077220 */ /* 0x000fce0000400000 */
.L_x_5:
[----:B------:R-:W-:-:S04]  /*0da0*/  FMUL R5, R6, R5 ;  /* 0x0000000506057220 */ /* 0x000fc80000400000 */
[----:B------:R-:W-:-:S04]  /*0db0*/  FMUL R0, R5, R4 ;  /* 0x0000000405007220 */ /* 0x000fc80000400000 */
[----:B------:R-:W-:-:S07]  /*0dc0*/  FMUL R0, R0, R7 ;  /* 0x0000000700007220 */ /* 0x000fce0000400000 */
.L_x_2:
[----:B------:R0:W1:Y:S01]  /*0dd0*/  F2I.TRUNC.NTZ R5, R0 ;  /* 0x0000000000057305 */ /* 0x000062000020f100 */
[----:B------:R-:W-:Y:S05]  /*0de0*/  BRA `(.L_x_6) ;  /* 0x000000b000b47947 */ /* 0x000fea0003800000 */
.L_x_88:
[----:B------:R-:W-:Y:S01]  /*0df0*/  ISETP.GE.AND P0, PT, R12, 0x1, PT ;  /* 0x000000010c00780c */ /* 0x000fe20003f06270 */
[----:B------:R-:W-:-:S12]  /*0e00*/  HFMA2 R5, -RZ, RZ, 965, -0.0068359375 ;  /* 0x638a9f00ff057431 */ /* 0x000fd800000001ff */
[----:B------:R-:W-:Y:S05]  /*0e10*/  @!P0 BRA `(.L_x_6) ;  /* 0x000000b000a88947 */ /* 0x000fea0003800000 */
[----:B------:R-:W-:Y:S01]  /*0e20*/  IADD3 R0, PT, PT, R12, -0x1, RZ ;  /* 0xffffffff0c007810 */ /* 0x000fe20007ffe0ff */
[----:B------:R-:W-:Y:S01]  /*0e30*/  UMOV UR5, 0x20 ;  /* 0x0000002000057882 */ /* 0x000fe20000000000 */
[----:B------:R-:W-:Y:S01]  /*0e40*/  UMOV UR6, 0x9 ;  /* 0x0000000900067882 */ /* 0x000fe20000000000 */
[----:B------:R-:W-:Y:S01]  /*0e50*/  UMOV UR7, 0x7c8 ;  /* 0x000007c800077882 */ /* 0x000fe20000000000 */
[----:B------:R-:W-:Y:S02]  /*0e60*/  ISETP.GE.U32.AND P0, PT, R0, 0x3, PT ;  /* 0x000000030000780c */ /* 0x000fe40003f06070 */
[----:B------:R-:W-:-:S11]  /*0e70*/  LOP3.LUT R0, R12, 0x3, RZ, 0xc0, !PT ;  /* 0x000000030c007812 */ /* 0x000fd600078ec0ff */
[----:B------:R-:W-:Y:S05]  /*0e80*/  @!P0 BRA `(.L_x_7) ;  /* 0x00000008005c8947 */ /* 0x000fea0003800000 */
[----:B------:R-:W-:Y:S01]  /*0e90*/  LOP3.LUT R12, R12, 0x7ffffffc, RZ, 0xc0, !PT ;  /* 0x7ffffffc0c0c7812 */ /* 0x000fe200078ec0ff */
[----:B------:R-:W-:Y:S01]  /*0ea0*/  UMOV UR4, 0x20 ;  /* 0x0000002000047882 */ /* 0x000fe20000000000 */
[----:B------:R-:W-:Y:S01]  /*0eb0*/  UMOV UR6, 0x9 ;  /* 0x0000000900067882 */ /* 0x000fe20000000000 */
[----:B------:R-:W-:Y:S01]  /*0ec0*/  UMOV UR7, 0x7c8 ;  /* 0x000007c800077882 */ /* 0x000fe20000000000 */
[----:B------:R-:W-:-:S04]  /*0ed0*/  IADD3 R12, PT, PT, -R12, RZ, RZ ;  /* 0x000000ff0c0c7210 */ /* 0x000fc80007ffe1ff */
[----:B------:R-:W-:-:S13]  /*0ee0*/  ISETP.GE.AND P0, PT, R12, RZ, PT ;  /* 0x000000ff0c00720c */ /* 0x000fda0003f06270 */
[----:B------:R-:W-:Y:S05]  /*0ef0*/  @P0 BRA `(.L_x_8) ;  /* 0x0000000400e40947 */ /* 0x000fea0003800000 */
[----:B------:R-:W-:Y:S02]  /*0f00*/  IADD3 R4, PT, PT, -R12, RZ, RZ ;  /* 0x000000ff0c047210 */ /* 0x000fe40007ffe1ff */
[----:B------:R-:W-:Y:S02]  /*0f10*/  PLOP3.LUT P0, PT, PT, PT, PT, 0x80, 0x8 ;  /* 0x000000000008781c */ /* 0x000fe40003f0f070 */
[----:B------:R-:W-:-:S13]  /*0f20*/  ISETP.GT.AND P1, PT, R4, 0xc, PT ;  /* 0x0000000c0400780c */ /* 0x000fda0003f24270 */
[----:B------:R-:W-:Y:S05]  /*0f30*/  @!P1 BRA `(.L_x_9) ;  /* 0x00000004002c9947 */ /* 0x000fea0003800000 */
[----:B------:R-:W-:-:S13]  /*0f40*/  PLOP3.LUT P0, PT, PT, PT, PT, 0x8, 0x80 ;  /* 0x000000000080781c */ /* 0x000fda0003f0e170 */
.L_x_10:
[----:B------:R-:W-:Y:S01]  /*0f50*/  UIMAD UR6, UR4, UR6, URZ ;  /* 0x00000006040672a4 */ /* 0x000fe2000f8e02ff */
[----:B------:R-:W-:Y:S01]  /*0f60*/  IADD3 R12, PT, PT, R12, 0x10, RZ ;  /* 0x000000100c0c7810 */ /* 0x000fe20007ffe0ff */
[----:B------:R-:W-:Y:S02]  /*0f70*/  UIMAD UR8, UR4, 0x814d41, URZ ;  /* 0x00814d41040878a4 */ /* 0x000fe4000f8e02ff */
[----:B------:R-:W-:Y:S01]  /*0f80*/  UIMAD UR5, UR6, UR4, URZ ;  /* 0x00000004060572a4 */ /* 0x000fe2000f8e02ff */
[----:B------:R-:W-:Y:S01]  /*0f90*/  ISETP.GE.AND P1, PT, R12, -0xc, PT ;  /* 0xfffffff40c00780c */ /* 0x000fe20003f26270 */
[----:B------:R-:W-:Y:S02]  /*0fa0*/  UIMAD UR6, UR6, UR8, URZ ;  /* 0x00000008060672a4 */ /* 0x000fe4000f8e02ff */
[----:B------:R-:W-:Y:S02]  /*0fb0*/  UIMAD UR9, UR4, -0x41b289e1, URZ ;  /* 0xbe4d761f040978a4 */ /* 0x000fe4000f8e02ff */
[----:B------:R-:W-:-:S02]  /*0fc0*/  UIMAD UR5, UR5, 0xb5f, URZ ;  /* 0x00000b5f050578a4 */ /* 0x000fc4000f8e02ff */
[----:B------:R-:W-:Y:S02]  /*0fd0*/  UIMAD UR6, UR6, UR7, URZ ;  /* 0x00000007060672a4 */ /* 0x000fe4000f8e02ff */
[----:B------:R-:W-:Y:S02]  /*0fe0*/  UIMAD UR7, UR5, UR9, URZ ;  /* 0x00000009050772a4 */ /* 0x000fe4000f8e02ff */
[----:B------:R-:W-:Y:S02]  /*0ff0*/  UIMAD UR12, UR4, -0xd2dd57f, URZ ;  /* 0xf2d22a81040c78a4 */ /* 0x000fe4000f8e02ff */
[----:B------:R-:W-:Y:S02]  /*1000*/  UIMAD UR5, UR8, UR5, URZ ;  /* 0x00000005080572a4 */ /* 0x000fe4000f8e02ff */
[----:B------:R-:W-:Y:S02]  /*1010*/  UIMAD UR6, UR6, UR7, URZ ;  /* 0x00000007060672a4 */ /* 0x000fe4000f8e02ff */
[----:B------:R-:W-:-:S02]  /*1020*/  UIMAD UR7, UR5, UR12, URZ ;  /* 0x0000000c050772a4 */ /* 0x000fc4000f8e02ff */
[----:B------:R-:W-:Y:S02]  /*1030*/  UIMAD UR5, UR9, UR5, URZ ;  /* 0x00000005090572a4 */ /* 0x000fe4000f8e02ff */
[----:B------:R-:W-:Y:S02]  /*1040*/  UIMAD UR6, UR6, UR7, URZ ;  /* 0x00000007060672a4 */ /* 0x000fe4000f8e02ff */
[----:B------:R-:W-:Y:S02]  /*1050*/  UIMAD UR7, UR5, UR4, URZ ;  /* 0x00000004050772a4 */ /* 0x000fe4000f8e02ff */
[----:B------:R-:W-:Y:S02]  /*1060*/  UIMAD UR5, UR12, UR5, URZ ;  /* 0x000000050c0572a4 */ /* 0x000fe4000f8e02ff */
[----:B------:R-:W-:Y:S02]  /*1070*/  UIMAD UR8, UR4, 0x492697c1, URZ ;  /* 0x492697c1040878a4 */ /* 0x000fe4000f8e02ff */
[----:B------:R-:W-:-:S02]  /*1080*/  UIMAD UR6, UR6, UR7, URZ ;  /* 0x00000007060672a4 */ /* 0x000fc4000f8e02ff */
[----:B------:R-:W-:Y:S02]  /*1090*/  UIMAD UR7, UR12, UR5, URZ ;  /* 0x000000050c0772a4 */ /* 0x000fe4000f8e02ff */
[----:B------:R-:W-:Y:S02]  /*10a0*/  UIMAD UR5, UR5, UR8, URZ ;  /* 0x00000008050572a4 */ /* 0x000fe4000f8e02ff */
[----:B------:R-:W-:Y:S02]  /*10b0*/  UIMAD UR6, UR6, 0x23d150df, URZ ;  /* 0x23d150df060678a4 */ /* 0x000fe4000f8e02ff */
[----:B------:R-:W-:Y:S02]  /*10c0*/  UIMAD UR9, UR4, -0x32286461, URZ ;  /* 0xcdd79b9f040978a4 */ /* 0x000fe4000f8e02ff */
[----:B------:R-:W-:Y:S02]  /*10d0*/  UIMAD UR7, UR7, 0xb5f, URZ ;  /* 0x00000b5f070778a4 */ /* 0x000fe4000f8e02ff */
[----:B------:R-:W-:-:S02]  /*10e0*/  UIMAD UR5, UR6, UR5, URZ ;  /* 0x00000005060572a4 */ /* 0x000fc4000f8e02ff */
[----:B------:R-:W-:Y:S02]  /*10f0*/  UIMAD UR6, UR7, UR9, URZ ;  /* 0x00000009070672a4 */ /* 0x000fe4000f8e02ff */
[----:B------:R-:W-:Y:S02]  /*1100*/  UIMAD UR13, UR4, -0x594d6aff, URZ ;  /* 0xa6b29501040d78a4 */ /* 0x000fe4000f8e02ff */
[----:B------:R-:W-:Y:S02]  /*1110*/  UIMAD UR7, UR8, UR7, URZ ;  /* 0x00000007080772a4 */ /* 0x000fe4000f8e02ff */
[----:B------:R-:W-:Y:S02]  /*1120*/  UIMAD UR5, UR5, UR6, URZ ;  /* 0x00000006050572a4 */ /* 0x000fe4000f8e02ff */
[----:B------:R-:W-:Y:S02]  /*1130*/  UIMAD UR6, UR7, UR13, URZ ;  /* 0x0000000d070672a4 */ /* 0x000fe4000f8e02ff */
[----:B------:R-:W-:-:S02]  /*1140*/  UIMAD UR7, UR9, UR7, URZ ;  /* 0x00000007090772a4 */ /* 0x000fc4000f8e02ff */
[----:B------:R-:W-:Y:S02]  /*1150*/  UIMAD UR5, UR5, UR6, URZ ;  /* 0x00000006050572a4 */ /* 0x000fe4000f8e02ff */
[----:B------:R-:W-:Y:S02]  /*1160*/  UIMAD UR12, UR12, UR7, URZ ;  /* 0x000000070c0c72a4 */ /* 0x000fe4000f8e02ff */
[----:B------:R-:W-:Y:S02]  /*1170*/  UIMAD UR7, UR13, UR7, URZ ;  /* 0x000000070d0772a4 */ /* 0x000fe4000f8e02ff */
[----:B------:R-:W-:Y:S02]  /*1180*/  UIMAD UR8, UR4, 0x1faa2241, URZ ;  /* 0x1faa2241040878a4 */ /* 0x000fe4000f8e02ff */
[----:B------:R-:W-:Y:S02]  /*1190*/  UIMAD UR5, UR5, UR12, URZ ;  /* 0x0000000c050572a4 */ /* 0x000fe4000f8e02ff */
[----:B------:R-:W-:-:S02]  /*11a0*/  UIMAD UR6, UR13, UR7, URZ ;  /* 0x000000070d0672a4 */ /* 0x000fc4000f8e02ff */
[----:B------:R-:W-:Y:S02]  /*11b0*/  UIMAD UR7, UR7, UR8, URZ ;  /* 0x00000008070772a4 */ /* 0x000fe4000f8e02ff */
[----:B------:R-:W-:Y:S02]  /*11c0*/  UIMAD UR5, UR5, 0x23d150df, URZ ;  /* 0x23d150df050578a4 */ /* 0x000fe4000f8e02ff */
[----:B------:R-:W-:Y:S02]  /*11d0*/  UIMAD UR9, UR4, 0xf9b811f, URZ ;  /* 0x0f9b811f040978a4 */ /* 0x000fe4000f8e02ff */
[----:B------:R-:W-:Y:S02]  /*11e0*/  UIMAD UR6, UR6, 0xb5f, URZ ;  /* 0x00000b5f060678a4 */ /* 0x000fe4000f8e02ff */
[----:B------:R-:W-:Y:S02]  /*11f0*/  UIMAD UR5, UR5, UR7, URZ ;  /* 0x00000007050572a4 */ /* 0x000fe4000f8e02ff */
[----:B------:R-:W-:-:S02]  /*1200*/  UIMAD UR7, UR6, UR9, URZ ;  /* 0x00000009060772a4 */ /* 0x000fc4000f8e02ff */
[----:B------:R-:W-:Y:S02]  /*1210*/  UIMAD UR12, UR4, 0x79413f81, URZ ;  /* 0x79413f81040c78a4 */ /* 0x000fe4000f8e02ff */
[----:B------:R-:W-:Y:S02]  /*1220*/  UIMAD UR6, UR8, UR6, URZ ;  /* 0x00000006080672a4 */ /* 0x000fe4000f8e02ff */
[----:B------:R-:W-:Y:S02]  /*1230*/  UIMAD UR5, UR5, UR7, URZ ;  /* 0x00000007050572a4 */ /* 0x000fe4000f8e02ff */
[----:B------:R-:W-:Y:S02]  /*1240*/  UIMAD UR7, UR6, UR12, URZ ;  /* 0x0000000c060772a4 */ /* 0x000fe4000f8e02ff */
[----:B------:R-:W-:Y:S02]  /*1250*/  UIMAD UR6, UR9, UR6, URZ ;  /* 0x00000006090672a4 */ /* 0x000fe4000f8e02ff */
[----:B------:R-:W-:-:S02]  /*1260*/  UIMAD UR5, UR5, UR7, URZ ;  /* 0x00000007050572a4 */ /* 0x000fc4000f8e02ff */
[----:B------:R-:W-:Y:S02]  /*1270*/  UIMAD UR13, UR13, UR6, URZ ;  /* 0x000000060d0d72a4 */ /* 0x000fe4000f8e02ff */
[----:B------:R-:W-:Y:S02]  /*1280*/  UIMAD UR6, UR12, UR6, URZ ;  /* 0x000000060c0672a4 */ /* 0x000fe4000f8e02ff */
[----:B------:R-:W-:Y:S02]  /*1290*/  UIMAD UR8, UR4, 0x69abecc1, URZ ;  /* 0x69abecc1040878a4 */ /* 0x000fe4000f8e02ff */
[----:B------:R-:W-:Y:S02]  /*12a0*/  UIMAD UR5, UR5, UR13, URZ ;  /* 0x0000000d050572a4 */ /* 0x000fe4000f8e02ff */
[----:B------:R-:W-:Y:S02]  /*12b0*/  UIMAD UR7, UR12, UR6, URZ ;  /* 0x000000060c0772a4 */ /* 0x000fe4000f8e02ff */
[----:B------:R-:W-:-:S02]  /*12c0*/  UIMAD UR9, UR4, -0x6606d961, URZ ;  /* 0x99f9269f040978a4 */ /* 0x000fc4000f8e02ff */
[----:B------:R-:W-:Y:S02]  /*12d0*/  UIMAD UR6, UR6, UR8, URZ ;  /* 0x00000008060672a4 */ /* 0x000fe4000f8e02ff */
[----:B------:R-:W-:Y:S02]  /*12e0*/  UIMAD UR5, UR5, 0x23d150df, URZ ;  /* 0x23d150df050578a4 */ /* 0x000fe4000f8e02ff */
[----:B------:R-:W-:Y:S02]  /*12f0*/  UIMAD UR7, UR7, 0xb5f, URZ ;  /* 0x00000b5f070778a4 */ /* 0x000fe4000f8e02ff */
[----:B------:R-:W-:Y:S02]  /*1300*/  UIMAD UR13, UR4, -0x27e1d5ff, URZ ;  /* 0xd81e2a01040d78a4 */ /* 0x000fe4000f8e02ff */
[----:B------:R-:W-:Y:S02]  /*1310*/  UIMAD UR5, UR5, UR6, URZ ;  /* 0x00000006050572a4 */ /* 0x000fe4000f8e02ff */
[----:B------:R-:W-:-:S02]  /*1320*/  UIMAD UR4, UR7, UR9, URZ ;  /* 0x00000009070472a4 */ /* 0x000fc4000f8e02ff */
[----:B------:R-:W-:Y:S02]  /*1330*/  UIMAD UR6, UR8, UR7, URZ ;  /* 0x00000007080672a4 */ /* 0x000fe4000f8e02ff */
[----:B------:R-:W-:Y:S02]  /*1340*/  UIMAD UR4, UR5, UR4, URZ ;  /* 0x00000004050472a4 */ /* 0x000fe4000f8e02ff */
[----:B------:R-:W-:Y:S02]  /*1350*/  UIMAD UR5, UR6, UR13, URZ ;  /* 0x0000000d060572a4 */ /* 0x000fe4000f8e02ff */
[----:B------:R-:W-:Y:S02]  /*1360*/  UIMAD UR6, UR9, UR6, URZ ;  /* 0x00000006090672a4 */ /* 0x000fe4000f8e02ff */
[----:B------:R-:W-:Y:S02]  /*1370*/  UIMAD UR4, UR4, UR5, URZ ;  /* 0x00000005040472a4 */ /* 0x000fe4000f8e02ff */
[----:B------:R-:W-:-:S04]  /*1380*/  UIMAD UR12, UR12, UR6, URZ ;  /* 0x000000060c0c72a4 */ /* 0x000fc8000f8e02ff */
[----:B------:R-:W-:-:S04]  /*1390*/  UIMAD UR4, UR4, UR12, URZ ;  /* 0x0000000c040472a4 */ /* 0x000fc8000f8e02ff */
[----:B------:R-:W-:-:S03]  /*13a0*/  UIMAD UR7, UR4, 0x23d150df, URZ ;  /* 0x23d150df040778a4 */ /* 0x000fc6000f8e02ff */
[----:B------:R-:W-:Y:S01]  /*13b0*/  UMOV UR4, UR13 ;  /* 0x0000000d00047c82 */ /* 0x000fe20008000000 */
[----:B------:R-:W-:Y:S08]  /*13c0*/  @!P1 BRA `(.L_x_10) ;  /* 0xfffffff800e09947 */ /* 0x000ff0000383ffff */
[----:B------:R-:W-:Y:S01]  /*13d0*/  UMOV UR8, UR9 ;  /* 0x0000000900087c82 */ /* 0x000fe20008000000 */
[----:B------:R-:W-:-:S05]  /*13e0*/  UMOV UR5, UR13 ;  /* 0x0000000d00057c82 */ /* 0x000fca0008000000 */
.L_x_9:
[----:B------:R-:W-:-:S04]  /*13f0*/  IADD3 R4, PT, PT, -R12, RZ, RZ ;  /* 0x000000ff0c047210 */ /* 0x000fc80007ffe1ff */
[----:B------:R-:W-:-:S13]  /*1400*/  ISETP.GT.AND P1, PT, R4, 0x4, PT ;  /* 0x000000040400780c */ /* 0x000fda0003f24270 */
[----:B------:R-:W-:Y:S05]  /*1410*/  @!P1 BRA `(.L_x_11) ;  /* 0x0000000000949947 */ /* 0x000fea0003800000 */
[----:B------:R-:W-:Y:S01]  /*1420*/  UIMAD UR6, UR6, UR4, URZ ;  /* 0x00000004060672a4 */ /* 0x000fe2000f8e02ff */
[----:B------:R-:W-:Y:S01]  /*1430*/  PLOP3.LUT P0, PT, PT, PT, PT, 0x8, 0x80 ;  /* 0x000000000080781c */ /* 0x000fe20003f0e170 */
[----:B------:R-:W-:Y:S01]  /*1440*/  UIMAD UR8, UR4, 0x814d41, URZ ;  /* 0x00814d41040878a4 */ /* 0x000fe2000f8e02ff */
[----:B------:R-:W-:Y:S01]  /*1450*/  IADD3 R12, PT, PT, R12, 0x8, RZ ;  /* 0x000000080c0c7810 */ /* 0x000fe20007ffe0ff */
[----:B------:R-:W-:Y:S02]  /*1460*/  UIMAD UR5, UR4, UR6, URZ ;  /* 0x00000006040572a4 */ /* 0x000fe4000f8e02ff */
        /* <DEDUP_REMOVED lines=28> */
[----:B------:R-:W-:-:S04]  /*1630*/  UIMAD UR12, UR12, UR6, URZ ;  /* 0x000000060c0c72a4 */ /* 0x000fc8000f8e02ff */
[----:B------:R-:W-:-:S04]  /*1640*/  UIMAD UR5, UR5, UR12, URZ ;  /* 0x0000000c050572a4 */ /* 0x000fc8000f8e02ff */
[----:B------:R-:W-:-:S03]  /*1650*/  UIMAD UR7, UR5, 0x23d150df, URZ ;  /* 0x23d150df050778a4 */ /* 0x000fc6000f8e02ff */
[----:B------:R-:W-:-:S09]  /*1660*/  UMOV UR5, UR4 ;  /* 0x0000000400057c82 */ /* 0x000fd20008000000 */
.L_x_11:
[----:B------:R-:W-:-:S13]  /*1670*/  ISETP.NE.OR P0, PT, R12, RZ, P0 ;  /* 0x000000ff0c00720c */ /* 0x000fda0000705670 */
[----:B------:R-:W-:Y:S05]  /*1680*/  @!P0 BRA `(.L_x_7) ;  /* 0x00000000005c8947 */ /* 0x000fea0003800000 */
.L_x_8:
[----:B------:R-:W-:Y:S01]  /*1690*/  UIMAD UR6, UR4, UR6, URZ ;  /* 0x00000006040672a4 */ /* 0x000fe2000f8e02ff */
[----:B------:R-:W-:Y:S01]  /*16a0*/  IADD3 R12, PT, PT, R12, 0x4, RZ ;  /* 0x000000040c0c7810 */ /* 0x000fe20007ffe0ff */
[----:B------:R-:W-:Y:S02]  /*16b0*/  UIMAD UR8, UR4, 0x814d41, URZ ;  /* 0x00814d41040878a4 */ /* 0x000fe4000f8e02ff */
[----:B------:R-:W-:Y:S01]  /*16c0*/  UIMAD UR5, UR6, UR4, URZ ;  /* 0x00000004060572a4 */ /* 0x000fe2000f8e02ff */
[----:B------:R-:W-:Y:S01]  /*16d0*/  ISETP.NE.AND P0, PT, R12, RZ, PT ;  /* 0x000000ff0c00720c */ /* 0x000fe20003f05270 */
        /* <DEDUP_REMOVED lines=11> */
[----:B------:R-:W-:-:S04]  /*1790*/  UIMAD UR4, UR6, UR4, URZ ;  /* 0x00000004060472a4 */ /* 0x000fc8000f8e02ff */
[----:B------:R-:W-:-:S03]  /*17a0*/  UIMAD UR7, UR7, UR4, URZ ;  /* 0x00000004070772a4 */ /* 0x000fc6000f8e02ff */
[----:B------:R-:W-:Y:S01]  /*17b0*/  UMOV UR4, UR12 ;  /* 0x0000000c00047c82 */ /* 0x000fe20008000000 */
[----:B------:R-:W-:Y:S01]  /*17c0*/  UIMAD UR7, UR7, 0x23d150df, URZ ;  /* 0x23d150df070778a4 */ /* 0x000fe2000f8e02ff */
[----:B------:R-:W-:Y:S11]  /*17d0*/  @P0 BRA `(.L_x_8) ;  /* 0xfffffffc00ac0947 */ /* 0x000ff6000383ffff */
[----:B------:R-:W-:Y:S01]  /*17e0*/  UMOV UR8, UR9 ;  /* 0x0000000900087c82 */ /* 0x000fe20008000000 */
[----:B------:R-:W-:-:S05]  /*17f0*/  UMOV UR5, UR12 ;  /* 0x0000000c00057c82 */ /* 0x000fca0008000000 */
.L_x_7:
[----:B------:R-:W-:-:S13]  /*1800*/  ISETP.NE.AND P0, PT, R0, RZ, PT ;  /* 0x000000ff0000720c */ /* 0x000fda0003f05270 */
[----:B------:R-:W-:Y:S05]  /*1810*/  @!P0 BRA `(.L_x_12) ;  /* 0x00000000002c8947 */ /* 0x000fea0003800000 */
[----:B------:R-:W-:-:S07]  /*1820*/  IADD3 R0, PT, PT, -R0, RZ, RZ ;  /* 0x000000ff00007210 */ /* 0x000fce0007ffe1ff */
.L_x_13:
[----:B------:R-:W-:Y:S01]  /*1830*/  UIMAD UR6, UR6, UR5, URZ ;  /* 0x00000005060672a4 */ /* 0x000fe2000f8e02ff */
[----:B------:R-:W-:Y:S01]  /*1840*/  IADD3 R0, PT, PT, R0, 0x1, RZ ;  /* 0x0000000100007810 */ /* 0x000fe20007ffe0ff */
[----:B------:R-:W-:Y:S02]  /*1850*/  UMOV UR8, UR5 ;  /* 0x0000000500087c82 */ /* 0x000fe40008000000 */
[----:B------:R-:W-:Y:S01]  /*1860*/  UIMAD UR4, UR6, UR5, URZ ;  /* 0x00000005060472a4 */ /* 0x000fe2000f8e02ff */
[----:B------:R-:W-:-:S03]  /*1870*/  ISETP.NE.AND P0, PT, R0, RZ, PT ;  /* 0x000000ff0000720c */ /* 0x000fc60003f05270 */
[----:B------:R-:W-:Y:S02]  /*1880*/  UIMAD UR7, UR4, UR7, URZ ;  /* 0x00000007040772a4 */ /* 0x000fe4000f8e02ff */
[----:B------:R-:W-:Y:S02]  /*1890*/  UIMAD UR4, UR5, 0xb5f, URZ ;  /* 0x00000b5f050478a4 */ /* 0x000fe4000f8e02ff */
[----:B------:R-:W-:-:S05]  /*18a0*/  UIMAD UR7, UR7, 0x814d41, URZ ;  /* 0x00814d41070778a4 */ /* 0x000fca000f8e02ff */
[----:B------:R-:W-:Y:S01]  /*18b0*/  UMOV UR5, UR4 ;  /* 0x0000000400057c82 */ /* 0x000fe20008000000 */
[----:B------:R-:W-:Y:S06]  /*18c0*/  @P0 BRA `(.L_x_13) ;  /* 0xfffffffc00d80947 */ /* 0x000fec000383ffff */
.L_x_12:
[----:B------:R-:W-:-:S04]  /*18d0*/  UIMAD UR6, UR8, UR6, URZ ;  /* 0x00000006080672a4 */ /* 0x000fc8000f8e02ff */
[----:B------:R-:W-:-:S04]  /*18e0*/  UIMAD UR6, UR6, UR7, URZ ;  /* 0x00000007060672a4 */ /* 0x000fc8000f8e02ff */
[----:B------:R-:W-:-:S06]  /*18f0*/  UIMAD UR6, UR6, 0x814d41, URZ ;  /* 0x00814d41060678a4 */ /* 0x000fcc000f8e02ff */
[----:B------:R-:W-:Y:S01]  /*1900*/  MOV R5, UR6 ;  /* 0x0000000600057c02 */ /* 0x000fe20008000f00 */
[----:B------:R-:W-:Y:S06]  /*1910*/  BRA `(.L_x_6) ;  /* 0x000000a400e87947 */ /* 0x000fec0003800000 */
.L_x_1:
[----:B------:R-:W-:-:S04]  /*1920*/  MOV R5, 0xfffffffd ;  /* 0xfffffffd00057802 */ /* 0x000fc80000000f00 */
[----:B------:R-:W-:-:S04]  /*1930*/  VIADDMNMX.U32 R4, R4, R5, 0x2, PT ;  /* 0x0000000204047446 */ /* 0x000fc80003800005 */
[----:B------:R-:W-:-:S04]  /*1940*/  SHF.L.U32 R6, R4, 0x2, RZ ;  /* 0x0000000204067819 */ /* 0x000fc800000006ff */
[----:B------:R-:W0:Y:S02]  /*1950*/  LDC R4, c[0x2][R6+0xc] ;  /* 0x0080030006047b82 */ /* 0x000e240000000800 */
[----:B0-----:R-:W-:-:S04]  /*1960*/  SHF.R.S32.HI R5, RZ, 0x1f, R4 ;  /* 0x0000001fff057819 */ /* 0x001fc80000011404 */
.L_x_91:
[----:B------:R-:W-:Y:S05]  /*1970*/  BRX R4 -0x1980                                                 (*"BRANCH_TARGETS .L_x_92,.L_x_93,.L_x_90"*) ;  /* 0xffffffe404a07949 */ /* 0x000fea000383ffff */
.L_x_93:
[----:B------:R-:W0:Y:S01]  /*1980*/  S2R R4, SR_TID.X ;  /* 0x0000000000047919 */ /* 0x000e220000002100 */
[----:B------:R-:W-:Y:S01]  /*1990*/  BSSY.RECONVERGENT B0, `(.L_x_14) ;  /* 0x00001a9000007945 */ /* 0x000fe20003800200 */
[----:B0-----:R-:W-:-:S13]  /*19a0*/  ISETP.GE.U32.AND P0, PT, R4, 0x20, PT ;  /* 0x000000200400780c */ /* 0x001fda0003f06070 */
[----:B------:R-:W-:Y:S05]  /*19b0*/  @!P0 BRA `(.L_x_15) ;  /* 0x0000000c005c8947 */ /* 0x000fea0003800000 */
[----:B-----5:R-:W-:Y:S01]  /*19c0*/  ISETP.GE.AND P0, PT, R0, 0x1, PT ;  /* 0x000000010000780c */ /* 0x020fe20003f06270 */
[----:B------:R-:W-:Y:S01]  /*19d0*/  HFMA2 R4, -RZ, RZ, -0.01947021484375, 175.75 ;  /* 0xa4fc597eff047431 */ /* 0x000fe200000001ff */
[----:B------:R-:W-:-:S11]  /*19e0*/  MOV R5, 0x413c773e ;  /* 0x413c773e00057802 */ /* 0x000fd60000000f00 */
[----:B------:R-:W-:Y:S05]  /*19f0*/  @!P0 BRA `(.L_x_16) ;  /* 0x0000001800888947 */ /* 0x000fea0003800000 */
[C---:B------:R-:W-:Y:S02]  /*1a00*/  ISETP.NE.AND P1, PT, R0.reuse, 0x1, PT ;  /* 0x000000010000780c */ /* 0x040fe40003f25270 */
[----:B------:R-:W-:Y:S02]  /*1a10*/  LOP3.LUT R4, R0, 0x1, RZ, 0xc0, !PT ;  /* 0x0000000100047812 */ /* 0x000fe400078ec0ff */
[----:B------:R-:W-:Y:S02]  /*1a20*/  MOV R6, 0xb4330bd7 ;  /* 0xb4330bd700067802 */ /* 0x000fe40000000f00 */
[----:B------:R-:W-:Y:S02]  /*1a30*/  ISETP.NE.U32.AND P0, PT, R4, 0x1, PT ;  /* 0x000000010400780c */ /* 0x000fe40003f05070 */
[----:B------:R-:W-:Y:S02]  /*1a40*/  MOV R7, 0x40a6be6c ;  /* 0x40a6be6c00077802 */ /* 0x000fe40000000f00 */
[----:B------:R-:W-:-:S02]  /*1a50*/  MOV R10, 0x7d9180ab ;  /* 0x7d9180ab000a7802 */ /* 0x000fc40000000f00 */
[----:B------:R-:W-:Y:S02]  /*1a60*/  MOV R11, 0x40401897 ;  /* 0x40401897000b7802 */ /* 0x000fe40000000f00 */
[----:B------:R-:W-:Y:S02]  /*1a70*/  MOV R8, 0x5c093966 ;  /* 0x5c09396600087802 */ /* 0x000fe40000000f00 */
[----:B------:R-:W-:Y:S02]  /*1a80*/  MOV R9, 0x4023fc10 ;  /* 0x4023fc1000097802 */ /* 0x000fe40000000f00 */
[----:B------:R-:W-:Y:S02]  /*1a90*/  MOV R4, 0x28f571bb ;  /* 0x28f571bb00047802 */ /* 0x000fe40000000f00 */
[----:B------:R-:W-:Y:S01]  /*1aa0*/  MOV R5, 0x3fffdfb1 ;  /* 0x3fffdfb100057802 */ /* 0x000fe20000000f00 */
[----:B------:R-:W-:Y:S06]  /*1ab0*/  @!P1 BRA `(.L_x_17) ;  /* 0x0000000800149947 */ /* 0x000fec0003800000 */
[----:B------:R-:W-:Y:S01]  /*1ac0*/  LOP3.LUT R0, R0, 0x7ffffffe, RZ, 0xc0, !PT ;  /* 0x7ffffffe00007812 */ /* 0x000fe200078ec0ff */
[----:B------:R-:W-:Y:S01]  /*1ad0*/  HFMA2 R6, -RZ, RZ, -0.262451171875, 0.00023925304412841796875 ;  /* 0xb4330bd7ff067431 */ /* 0x000fe200000001ff */
[----:B------:R-:W-:Y:S01]  /*1ae0*/  MOV R7, 0x40a6be6c ;  /* 0x40a6be6c00077802 */ /* 0x000fe20000000f00 */
[----:B------:R-:W-:Y:S01]  /*1af0*/  HFMA2 R11, -RZ, RZ, 2.125, 0.0022411346435546875 ;  /* 0x40401897ff0b7431 */ /* 0x000fe200000001ff */
[----:B------:R-:W-:Y:S01]  /*1b00*/  MOV R10, 0x7d9180ab ;  /* 0x7d9180ab000a7802 */ /* 0x000fe20000000f00 */
[----:B------:R-:W-:Y:S01]  /*1b10*/  HFMA2 R4, -RZ, RZ, 0.038726806640625, 11736 ;  /* 0x28f571bbff047431 */ /* 0x000fe200000001ff */
[----:B------:R-:W-:Y:S02]  /*1b20*/  MOV R8, 0x5c093966 ;  /* 0x5c09396600087802 */ /* 0x000fe40000000f00 */
[----:B------:R-:W-:Y:S02]  /*1b30*/  MOV R9, 0x4023fc10 ;  /* 0x4023fc1000097802 */ /* 0x000fe40000000f00 */
[----:B------:R-:W-:-:S02]  /*1b40*/  MOV R5, 0x3fffdfb1 ;  /* 0x3fffdfb100057802 */ /* 0x000fc40000000f00 */
[----:B------:R-:W-:-:S07]  /*1b50*/  IADD3 R0, PT, PT, -R0, RZ, RZ ;  /* 0x000000ff00007210 */ /* 0x000fce0007ffe1ff */
.L_x_18:
[----:B------:R-:W-:Y:S01]  /*1b60*/  DMUL R8, R8, R10 ;  /* 0x0000000a08087228 */ /* 0x000fe20000000000 */
[----:B------:R-:W-:Y:S01]  /*1b70*/  IADD3 R0, PT, PT, R0, 0x2, RZ ;  /* 0x0000000200007810 */ /* 0x000fe20007ffe0ff */
[-C--:B------:R-:W-:Y:S02]  /*1b80*/  DMUL R10, R10, R6.reuse ;  /* 0x000000060a0a7228 */ /* 0x080fe40000000000 */
[----:B------:R-:W-:Y:S01]  /*1b90*/  DMUL R6, R4, R6 ;  /* 0x0000000604067228 */ /* 0x000fe20000000000 */
[----:B------:R-:W-:-:S03]  /*1ba0*/  ISETP.NE.AND P1, PT, R0, RZ, PT ;  /* 0x000000ff0000720c */ /* 0x000fc60003f25270 */
[C---:B------:R-:W-:Y:S02]  /*1bb0*/  DMUL R4, R8.reuse, R4 ;  /* 0x0000000408047228 */ /* 0x040fe40000000000 */
[----:B------:R-:W-:Y:S02]  /*1bc0*/  DMUL R8, R8, R10 ;  /* 0x0000000a08087228 */ /* 0x000fe40000000000 */
[----:B------:R-:W-:-:S04]  /*1bd0*/  DMUL R10, R10, R6 ;  /* 0x000000060a0a7228 */ /* 0x000fc80000000000 */
[----:B------:R-:W-:Y:S02]  /*1be0*/  DMUL R6, R6, R4 ;  /* 0x0000000406067228 */ /* 0x000fe40000000000 */
        /* <DEDUP_REMOVED lines=8> */
[----:B------:R-:W-:-:S04]  /*1c70*/  DMUL R4, R4, R8 ;  /* 0x0000000804047228 */ /* 0x000fc80000000000 */
[----:B------:R-:W-:-:S08]  /*1c80*/  DMUL R12, R10, R6 ;  /* 0x000000060a0c7228 */ /* 0x000fd00000000000 */
        /* <DEDUP_REMOVED lines=43> */
[----:B------:R-:W-:Y:S02]  /*1f40*/  DMUL R12, R4, R12 ;  /* 0x0000000c040c7228 */ /* 0x000fe40000000000 */
[----:B------:R-:W-:-:S06]  /*1f50*/  DMUL R4, R10, R8 ;  /* 0x000000080a047228 */ /* 0x000fcc0000000000 */
[-C--:B------:R-:W-:Y:S02]  /*1f60*/  DMUL R14, R14, R12.reuse ;  /* 0x0000000c0e0e7228 */ /* 0x080fe40000000000 */
[----:B------:R-:W-:-:S06]  /*1f70*/  DMUL R10, R10, R12 ;  /* 0x0000000c0a0a7228 */ /* 0x000fcc0000000000 */
        /* <DEDUP_REMOVED lines=10> */
[----:B------:R-:W-:-:S06]  /*2020*/  DMUL R4, R10, R12 ;  /* 0x0000000c0a047228 */ /* 0x000fcc0000000000 */
        /* <DEDUP_REMOVED lines=44> */
[----:B------:R-:W-:Y:S01]  /*22f0*/  DMUL R4, R4, R12 ;  /* 0x0000000c04047228 */ /* 0x000fe20000000000 */
[----:B------:R-:W-:Y:S10]  /*2300*/  @P1 BRA `(.L_x_18) ;  /* 0xfffffff800141947 */ /* 0x000ff4000383ffff */
.L_x_17:
[----:B------:R-:W-:Y:S05]  /*2310*/  @P0 BRA `(.L_x_19) ;  /* 0x0000000000f40947 */ /* 0x000fea0003800000 */
[----:B------:R-:W-:Y:S02]  /*2320*/  DMUL R8, R10, R8 ;  /* 0x000000080a087228 */ /* 0x000fe40000000000 */
[C---:B------:R-:W-:Y:S02]  /*2330*/  DMUL R10, R6.reuse, R10 ;  /* 0x0000000a060a7228 */ /* 0x040fe40000000000 */
        /* <DEDUP_REMOVED lines=58> */
[----:B------:R-:W-:-:S11]  /*26e0*/  DMUL R4, R4, R12 ;  /* 0x0000000c04047228 */ /* 0x000fd60000000000 */
.L_x_19:
[----:B------:R-:W-:-:S08]  /*26f0*/  DMUL R8, R8, R10 ;  /* 0x0000000a08087228 */ /* 0x000fd00000000000 */
[----:B------:R-:W-:-:S08]  /*2700*/  DMUL R6, R8, R6 ;  /* 0x0000000608067228 */ /* 0x000fd00000000000 */
[----:B------:R-:W-:Y:S01]  /*2710*/  DMUL R4, R6, R4 ;  /* 0x0000000406047228 */ /* 0x000fe20000000000 */
[----:B------:R-:W-:Y:S10]  /*2720*/  BRA `(.L_x_16) ;  /* 0x0000000c003c7947 */ /* 0x000ff40003800000 */
.L_x_15:
[----:B-----5:R-:W-:Y:S01]  /*2730*/  ISETP.GE.AND P0, PT, R12, 0x1, PT ;  /* 0x000000010c00780c */ /* 0x020fe20003f06270 */
[----:B------:R-:W-:Y:S01]  /*2740*/  HFMA2 R5, -RZ, RZ, 2.6171875, 20480 ;  /* 0x413c7500ff057431 */ /* 0x000fe200000001ff */
        /* <DEDUP_REMOVED lines=16> */
.L_x_21:
        /* <DEDUP_REMOVED lines=123> */
.L_x_20:
        /* <DEDUP_REMOVED lines=62> */
.L_x_22:
[----:B------:R-:W-:-:S04]  /*33e0*/  FMUL R5, R6, R5 ;  /* 0x0000000506057220 */ /* 0x000fc80000400000 */
[----:B------:R-:W-:-:S04]  /*33f0*/  FMUL R4, R5, R4 ;  /* 0x0000000405047220 */ /* 0x000fc80000400000 */
[----:B------:R-:W-:-:S06]  /*3400*/  FMUL R4, R4, R7 ;  /* 0x0000000704047220 */ /* 0x000fcc0000400000 */
[----:B------:R-:W0:Y:S02]  /*3410*/  F2F.F64.F32 R4, R4 ;  /* 0x0000000400047310 */ /* 0x000e240000201800 */
.L_x_16:
[----:B------:R-:W-:Y:S05]  /*3420*/  BSYNC.RECONVERGENT B0 ;  /* 0x0000000000007941 */ /* 0x000fea0003800200 */
.L_x_14:
[----:B0-----:R2:W3:Y:S01]  /*3430*/  F2I.F64.TRUNC R5, R4 ;  /* 0x0000000400057311 */ /* 0x0014e2000030d100 */
[----:B------:R-:W-:Y:S05]  /*3440*/  BRA `(.L_x_6) ;  /* 0x0000008c001c7947 */ /* 0x000fea0003800000 */
.L_x_92:
        /* <DEDUP_REMOVED lines=26> */
.L_x_25:
        /* <DEDUP_REMOVED lines=123> */
.L_x_24:
        /* <DEDUP_REMOVED lines=62> */
.L_x_26:
[----:B------:R-:W-:-:S08]  /*4180*/  DMUL R8, R8, R10 ;  /* 0x0000000a08087228 */ /* 0x000fd00000000000 */
[----:B------:R-:W-:-:S08]  /*4190*/  DMUL R6, R8, R6 ;  /* 0x0000000608067228 */ /* 0x000fd00000000000 */
[----:B------:R-:W-:-:S11]  /*41a0*/  DMUL R4, R6, R4 ;  /* 0x0000000406047228 */ /* 0x000fd60000000000 */
.L_x_23:
[----:B------:R4:W0:Y:S01]  /*41b0*/  F2I.F64.TRUNC R5, R4 ;  /* 0x0000000400057311 */ /* 0x000822000030d100 */
[----:B------:R-:W-:Y:S05]  /*41c0*/  BRA `(.L_x_6) ;  /* 0x0000007c00bc7947 */ /* 0x000fea0003800000 */
.L_x_0:
[----:B------:R-:W-:-:S13]  /*41d0*/  ISETP.GT.AND P0, PT, R4, 0x6, PT ;  /* 0x000000060400780c */ /* 0x000fda0003f04270 */
[----:B------:R-:W-:Y:S05]  /*41e0*/  @P0 BRA `(.L_x_27) ;  /* 0x0000003000840947 */ /* 0x000fea0003800000 */
[----:B------:R-:W-:-:S04]  /*41f0*/  MOV R5, 0xfffffffb ;  /* 0xfffffffb00057802 */ /* 0x000fc80000000f00 */
[----:B------:R-:W-:-:S04]  /*4200*/  VIADDMNMX.U32 R4, R4, R5, 0x2, PT ;  /* 0x0000000204047446 */ /* 0x000fc80003800005 */
[----:B------:R-:W-:-:S04]  /*4210*/  SHF.L.U32 R6, R4, 0x2, RZ ;  /* 0x0000000204067819 */ /* 0x000fc800000006ff */
[----:B------:R-:W0:Y:S02]  /*4220*/  LDC R4, c[0x2][R6+0x18] ;  /* 0x0080060006047b82 */ /* 0x000e240000000800 */
[----:B0-----:R-:W-:-:S04]  /*4230*/  SHF.R.S32.HI R5, RZ, 0x1f, R4 ;  /* 0x0000001fff057819 */ /* 0x001fc80000011404 */
.L_x_95:
[----:B------:R-:W-:Y:S05]  /*4240*/  BRX R4 -0x4250                                                 (*"BRANCH_TARGETS .L_x_96,.L_x_97,.L_x_90"*) ;  /* 0xffffffbc046c7949 */ /* 0x000fea000383ffff */
.L_x_97:
        /* <DEDUP_REMOVED lines=30> */
.L_x_32:
        /* <DEDUP_REMOVED lines=123> */
.L_x_31:
        /* <DEDUP_REMOVED lines=62> */
.L_x_33:
[----:B------:R-:W-:-:S08]  /*4fc0*/  DMUL R8, R8, R10 ;  /* 0x0000000a08087228 */ /* 0x000fd00000000000 */
[----:B------:R-:W-:-:S08]  /*4fd0*/  DMUL R6, R8, R6 ;  /* 0x0000000608067228 */ /* 0x000fd00000000000 */
[----:B------:R-:W-:Y:S01]  /*4fe0*/  DMUL R4, R6, R4 ;  /* 0x0000000406047228 */ /* 0x000fe20000000000 */
[----:B------:R-:W-:Y:S10]  /*4ff0*/  BRA `(.L_x_30) ;  /* 0x0000000800cc7947 */ /* 0x000ff40003800000 */
.L_x_29:
[----:B-----5:R-:W-:Y:S01]  /*5000*/  ISETP.GE.AND P0, PT, R12, 0x1, PT ;  /* 0x000000010c00780c */ /* 0x020fe20003f06270 */
[----:B------:R-:W-:Y:S01]  /*5010*/  HFMA2 R5, -RZ, RZ, 2.921875, -851.5 ;  /* 0x41d8e2a7ff057431 */ /* 0x000fe200000001ff */
[----:B------:R-:W-:-:S11]  /*5020*/  MOV R4, 0xc0000000 ;  /* 0xc000000000047802 */ /* 0x000fd60000000f00 */
        /* <DEDUP_REMOVED lines=20> */
.L_x_37:
        /* <DEDUP_REMOVED lines=74> */
.L_x_36:
        /* <DEDUP_REMOVED lines=40> */
.L_x_38:
[----:B------:R-:W-:-:S13]  /*5890*/  ISETP.NE.OR P0, PT, R0, RZ, P0 ;  /* 0x000000ff0000720c */ /* 0x000fda0000705670 */
[----:B------:R-:W-:Y:S05]  /*58a0*/  @!P0 BRA `(.L_x_34) ;  /* 0x00000000005c8947 */ /* 0x000fea0003800000 */
.L_x_35:
        /* <DEDUP_REMOVED lines=23> */
.L_x_34:
[----:B------:R-:W-:-:S13]  /*5a20*/  ISETP.NE.AND P0, PT, R4, RZ, PT ;  /* 0x000000ff0400720c */ /* 0x000fda0003f05270 */
[----:B------:R-:W-:Y:S05]  /*5a30*/  @!P0 BRA `(.L_x_39) ;  /* 0x00000000002c8947 */ /* 0x000fea0003800000 */
[----:B------:R-:W-:-:S07]  /*5a40*/  IADD3 R0, PT, PT, -R4, RZ, RZ ;  /* 0x000000ff04007210 */ /* 0x000fce0007ffe1ff */
.L_x_40:
        /* <DEDUP_REMOVED lines=10> */
.L_x_39:
[----:B------:R-:W-:-:S04]  /*5af0*/  UIMAD UR6, UR8, UR6, URZ ;  /* 0x00000006080672a4 */ /* 0x000fc8000f8e02ff */
[----:B------:R-:W-:-:S04]  /*5b00*/  UIMAD UR6, UR6, UR7, URZ ;  /* 0x00000007060672a4 */ /* 0x000fc8000f8e02ff */
[----:B------:R-:W-:-:S09]  /*5b10*/  UIMAD UR6, UR6, 0x814d41, URZ ;  /* 0x00814d41060678a4 */ /* 0x000fd2000f8e02ff */
[----:B------:R-:W0:Y:S03]  /*5b20*/  I2F.F64.U32 R4, UR6 ;  /* 0x0000000600047d12 */ /* 0x000e260008201800 */
.L_x_30:
[----:B------:R-:W-:Y:S05]  /*5b30*/  BSYNC.RECONVERGENT B0 ;  /* 0x0000000000007941 */ /* 0x000fea0003800200 */
.L_x_28:
[----:B0-----:R0:W1:Y:S01]  /*5b40*/  F2I.F64.TRUNC R5, R4 ;  /* 0x0000000400057311 */ /* 0x001062000030d100 */
[----:B------:R-:W-:Y:S05]  /*5b50*/  BRA `(.L_x_6) ;  /* 0x0000006400587947 */ /* 0x000fea0003800000 */
.L_x_96:
[----:B------:R-:W0:Y:S01]  /*5b60*/  S2R R4, SR_TID.X ;  /* 0x0000000000047919 */ /* 0x000e220000002100 */
[----:B------:R-:W-:Y:S01]  /*5b70*/  BSSY.RECONVERGENT B0, `(.L_x_41) ;  /* 0x0000186000007945 */ /* 0x000fe20003800200 */
[----:B0-----:R-:W-:-:S13]  /*5b80*/  ISETP.GE.U32.AND P0, PT, R4, 0x20, PT ;  /* 0x000000200400780c */ /* 0x001fda0003f06070 */
[----:B------:R-:W-:Y:S05]  /*5b90*/  @!P0 BRA `(.L_x_42) ;  /* 0x0000000c00408947 */ /* 0x000fea0003800000 */
[----:B-----5:R-:W-:Y:S01]  /*5ba0*/  ISETP.GE.AND P0, PT, R0, 0x1, PT ;  /* 0x000000010000780c */ /* 0x020fe20003f06270 */
[----:B------:R-:W-:Y:S01]  /*5bb0*/  HFMA2 R4, -RZ, RZ, 512, 0 ;  /* 0x60000000ff047431 */ /* 0x000fe200000001ff */
        /* <DEDUP_REMOVED lines=11> */
[----:B------:R-:W-:Y:S01]  /*5c70*/  HFMA2 R4, -RZ, RZ, 5.20703125, -14744 ;  /* 0x4535f333ff047431 */ /* 0x000fe200000001ff */
[----:B------:R-:W-:Y:S01]  /*5c80*/  MOV R5, 0x4200c28f ;  /* 0x4200c28f00057802 */ /* 0x000fe20000000f00 */
[----:B------:R-:W-:Y:S01]  /*5c90*/  HFMA2 R6, -RZ, RZ, 2.560546875, -112.625 ;  /* 0x411fd70aff067431 */ /* 0x000fe200000001ff */
[----:B------:R-:W-:Y:S02]  /*5ca0*/  MOV R7, 0x3ffefd22 ;  /* 0x3ffefd2200077802 */ /* 0x000fe40000000f00 */
[----:B------:R-:W-:-:S07]  /*5cb0*/  IADD3 R0, PT, PT, -R0, RZ, RZ ;  /* 0x000000ff00007210 */ /* 0x000fce0007ffe1ff */
.L_x_45:
        /* <DEDUP_REMOVED lines=123> */
.L_x_44:
        /* <DEDUP_REMOVED lines=62> */
.L_x_46:
[----:B------:R-:W-:-:S04]  /*6850*/  FMUL R5, R6, R5 ;  /* 0x0000000506057220 */ /* 0x000fc80000400000 */
[----:B------:R-:W-:-:S04]  /*6860*/  FMUL R4, R5, R4 ;  /* 0x0000000405047220 */ /* 0x000fc80000400000 */
[----:B------:R-:W-:-:S06]  /*6870*/  FMUL R4, R4, R7 ;  /* 0x0000000704047220 */ /* 0x000fcc0000400000 */
[----:B------:R-:W0:Y:S01]  /*6880*/  F2F.F64.F32 R4, R4 ;  /* 0x0000000400047310 */ /* 0x000e220000201800 */
[----:B------:R-:W-:Y:S05]  /*6890*/  BRA `(.L_x_43) ;  /* 0x0000000800cc7947 */ /* 0x000fea0003800000 */
.L_x_42:
[----:B-----5:R-:W-:Y:S01]  /*68a0*/  ISETP.GE.AND P0, PT, R12, 0x1, PT ;  /* 0x000000010c00780c */ /* 0x020fe20003f06270 */
[----:B------:R-:W-:Y:S01]  /*68b0*/  HFMA2 R4, -RZ, RZ, -2, 0 ;  /* 0xc0000000ff047431 */ /* 0x000fe200000001ff */
        /* <DEDUP_REMOVED lines=21> */
.L_x_50:
        /* <DEDUP_REMOVED lines=74> */
.L_x_49:
        /* <DEDUP_REMOVED lines=40> */
.L_x_51:
[----:B------:R-:W-:-:S13]  /*7130*/  ISETP.NE.OR P0, PT, R0, RZ, P0 ;  /* 0x000000ff0000720c */ /* 0x000fda0000705670 */
[----:B------:R-:W-:Y:S05]  /*7140*/  @!P0 BRA `(.L_x_47) ;  /* 0x00000000005c8947 */ /* 0x000fea0003800000 */
.L_x_48:
        /* <DEDUP_REMOVED lines=23> */
.L_x_47:
[----:B------:R-:W-:-:S13]  /*72c0*/  ISETP.NE.AND P0, PT, R4, RZ, PT ;  /* 0x000000ff0400720c */ /* 0x000fda0003f05270 */
[----:B------:R-:W-:Y:S05]  /*72d0*/  @!P0 BRA `(.L_x_52) ;  /* 0x00000000002c8947 */ /* 0x000fea0003800000 */
[----:B------:R-:W-:-:S07]  /*72e0*/  IADD3 R0, PT, PT, -R4, RZ, RZ ;  /* 0x000000ff04007210 */ /* 0x000fce0007ffe1ff */
.L_x_53:
        /* <DEDUP_REMOVED lines=10> */
.L_x_52:
[----:B------:R-:W-:-:S04]  /*7390*/  UIMAD UR6, UR8, UR6, URZ ;  /* 0x00000006080672a4 */ /* 0x000fc8000f8e02ff */
[----:B------:R-:W-:-:S04]  /*73a0*/  UIMAD UR6, UR6, UR7, URZ ;  /* 0x00000007060672a4 */ /* 0x000fc8000f8e02ff */
[----:B------:R-:W-:-:S09]  /*73b0*/  UIMAD UR6, UR6, 0x814d41, URZ ;  /* 0x00814d41060678a4 */ /* 0x000fd2000f8e02ff */
[----:B------:R-:W1:Y:S03]  /*73c0*/  I2F.F64.U32 R4, UR6 ;  /* 0x0000000600047d12 */ /* 0x000e660008201800 */
.L_x_43:
[----:B------:R-:W-:Y:S05]  /*73d0*/  BSYNC.RECONVERGENT B0 ;  /* 0x0000000000007941 */ /* 0x000fea0003800200 */
.L_x_41:
[----:B01----:R0:W1:Y:S01]  /*73e0*/  F2I.F64.TRUNC R5, R4 ;  /* 0x0000000400057311 */ /* 0x003062000030d100 */
[----:B------:R-:W-:Y:S05]  /*73f0*/  BRA `(.L_x_6) ;  /* 0x0000004c00307947 */ /* 0x000fea0003800000 */
.L_x_27:
[----:B------:R-:W-:-:S04]  /*7400*/  MOV R5, 0xfffffff9 ;  /* 0xfffffff900057802 */ /* 0x000fc80000000f00 */
[----:B------:R-:W-:-:S04]  /*7410*/  VIADDMNMX.U32 R4, R4, R5, 0x3, PT ;  /* 0x0000000304047446 */ /* 0x000fc80003800005 */
[----:B------:R-:W-:-:S04]  /*7420*/  SHF.L.U32 R6, R4, 0x2, RZ ;  /* 0x0000000204067819 */ /* 0x000fc800000006ff */
[----:B------:R-:W0:Y:S02]  /*7430*/  LDC R4, c[0x2][R6+0x24] ;  /* 0x0080090006047b82 */ /* 0x000e240000000800 */
[----:B0-----:R-:W-:-:S04]  /*7440*/  SHF.R.S32.HI R5, RZ, 0x1f, R4 ;  /* 0x0000001fff057819 */ /* 0x001fc80000011404 */
.L_x_99:
[----:B------:R-:W-:Y:S05]  /*7450*/  BRX R4 -0x7460                                                 (*"BRANCH_TARGETS .L_x_100,.L_x_101,.L_x_102,.L_x_90"*) ;  /* 0xffffff8804e87949 */ /* 0x000fea000383ffff */
.L_x_90:
[----:B-----5:R-:W-:Y:S01]  /*7460*/  VIMNMX R5, PT, PT, RZ, R12, !PT ;  /* 0x0000000cff057248 */ /* 0x020fe20007fe0100 */
[----:B------:R-:W-:Y:S06]  /*7470*/  BRA `(.L_x_6) ;  /* 0x0000004c00107947 */ /* 0x000fec0003800000 */
.L_x_100:
[----:B------:R-:W0:Y:S02]  /*7480*/  S2UR UR4, SR_CTAID.X ;  /* 0x00000000000479c3 */ /* 0x000e240000002500 */
[----:B0-----:R-:W-:-:S04]  /*7490*/  ULOP3.LUT UR4, UR4, 0x1, URZ, 0xc0, !UPT ;  /* 0x0000000104047892 */ /* 0x001fc8000f8ec0ff */
[----:B------:R-:W-:-:S09]  /*74a0*/  UISETP.NE.U32.AND UP0, UPT, UR4, 0x1, UPT ;  /* 0x000000010400788c */ /* 0x000fd2000bf05070 */
[----:B------:R-:W-:Y:S05]  /*74b0*/  BRA.U UP0, `(.L_x_54) ;  /* 0x0000000d005c7547 */ /* 0x000fea000b800000 */
        /* <DEDUP_REMOVED lines=26> */
.L_x_57:
        /* <DEDUP_REMOVED lines=123> */
.L_x_56:
        /* <DEDUP_REMOVED lines=62> */
.L_x_58:
[----:B------:R-:W-:-:S08]  /*81f0*/  DMUL R8, R8, R10 ;  /* 0x0000000a08087228 */ /* 0x000fd00000000000 */
[----:B------:R-:W-:-:S08]  /*8200*/  DMUL R6, R8, R6 ;  /* 0x0000000608067228 */ /* 0x000fd00000000000 */
[----:B------:R-:W-:Y:S01]  /*8210*/  DMUL R4, R6, R4 ;  /* 0x0000000406047228 */ /* 0x000fe20000000000 */
[----:B------:R-:W-:Y:S10]  /*8220*/  BRA `(.L_x_55) ;  /* 0x0000000c003c7947 */ /* 0x000ff40003800000 */
.L_x_54:
        /* <DEDUP_REMOVED lines=18> */
.L_x_60:
        /* <DEDUP_REMOVED lines=123> */
.L_x_59:
        /* <DEDUP_REMOVED lines=62> */
.L_x_61:
[----:B------:R-:W-:-:S04]  /*8ee0*/  FMUL R5, R6, R5 ;  /* 0x0000000506057220 */ /* 0x000fc80000400000 */
[----:B------:R-:W-:-:S04]  /*8ef0*/  FMUL R4, R5, R4 ;  /* 0x0000000405047220 */ /* 0x000fc80000400000 */
[----:B------:R-:W-:-:S06]  /*8f00*/  FMUL R4, R4, R7 ;  /* 0x0000000704047220 */ /* 0x000fcc0000400000 */
[----:B------:R-:W0:Y:S02]  /*8f10*/  F2F.F64.F32 R4, R4 ;  /* 0x0000000400047310 */ /* 0x000e240000201800 */
.L_x_55:
[----:B0-----:R0:W1:Y:S01]  /*8f20*/  F2I.F64.TRUNC R5, R4 ;  /* 0x0000000400057311 */ /* 0x001062000030d100 */
[----:B------:R-:W-:Y:S05]  /*8f30*/  BRA `(.L_x_6) ;  /* 0x0000003000607947 */ /* 0x000fea0003800000 */
.L_x_101:
[----:B------:R-:W0:Y:S02]  /*8f40*/  S2UR UR4, SR_CTAID.X ;  /* 0x00000000000479c3 */ /* 0x000e240000002500 */
[----:B0-----:R-:W-:-:S04]  /*8f50*/  ULOP3.LUT UR4, UR4, 0x1, URZ, 0xc0, !UPT ;  /* 0x0000000104047892 */ /* 0x001fc8000f8ec0ff */
[----:B------:R-:W-:-:S09]  /*8f60*/  UISETP.NE.U32.AND UP0, UPT, UR4, 0x1, UPT ;  /* 0x000000010400788c */ /* 0x000fd2000bf05070 */
[----:B------:R-:W-:Y:S05]  /*8f70*/  BRA.U UP0, `(.L_x_62) ;  /* 0x0000000d00407547 */ /* 0x000fea000b800000 */
        /* <DEDUP_REMOVED lines=18> */
.L_x_65:
        /* <DEDUP_REMOVED lines=123> */
.L_x_64:
        /* <DEDUP_REMOVED lines=62> */
.L_x_66:
[----:B------:R-:W-:-:S04]  /*9c30*/  FMUL R5, R6, R5 ;  /* 0x0000000506057220 */ /* 0x000fc80000400000 */
[----:B------:R-:W-:-:S04]  /*9c40*/  FMUL R4, R5, R4 ;  /* 0x0000000405047220 */ /* 0x000fc80000400000 */
[----:B------:R-:W-:-:S06]  /*9c50*/  FMUL R4, R4, R7 ;  /* 0x0000000704047220 */ /* 0x000fcc0000400000 */
[----:B------:R-:W0:Y:S01]  /*9c60*/  F2F.F64.F32 R4, R4 ;  /* 0x0000000400047310 */ /* 0x000e220000201800 */
[----:B------:R-:W-:Y:S05]  /*9c70*/  BRA `(.L_x_63) ;  /* 0x0000000800cc7947 */ /* 0x000fea0003800000 */
.L_x_62:
        /* <DEDUP_REMOVED lines=23> */
.L_x_70:
        /* <DEDUP_REMOVED lines=74> */
.L_x_69:
        /* <DEDUP_REMOVED lines=40> */
.L_x_71:
[----:B------:R-:W-:-:S13]  /*a510*/  ISETP.NE.OR P0, PT, R0, RZ, P0 ;  /* 0x000000ff0000720c */ /* 0x000fda0000705670 */
[----:B------:R-:W-:Y:S05]  /*a520*/  @!P0 BRA `(.L_x_67) ;  /* 0x00000000005c8947 */ /* 0x000fea0003800000 */
.L_x_68:
        /* <DEDUP_REMOVED lines=23> */
.L_x_67:
[----:B------:R-:W-:-:S13]  /*a6a0*/  ISETP.NE.AND P0, PT, R4, RZ, PT ;  /* 0x000000ff0400720c */ /* 0x000fda0003f05270 */
[----:B------:R-:W-:Y:S05]  /*a6b0*/  @!P0 BRA `(.L_x_72) ;  /* 0x00000000002c8947 */ /* 0x000fea0003800000 */
[----:B------:R-:W-:-:S07]  /*a6c0*/  IADD3 R0, PT, PT, -R4, RZ, RZ ;  /* 0x000000ff04007210 */ /* 0x000fce0007ffe1ff */
.L_x_73:
        /* <DEDUP_REMOVED lines=10> */
.L_x_72:
[----:B------:R-:W-:-:S04]  /*a770*/  UIMAD UR6, UR8, UR6, URZ ;  /* 0x00000006080672a4 */ /* 0x000fc8000f8e02ff */
[----:B------:R-:W-:-:S04]  /*a780*/  UIMAD UR6, UR6, UR7, URZ ;  /* 0x00000007060672a4 */ /* 0x000fc8000f8e02ff */
[----:B------:R-:W-:-:S09]  /*a790*/  UIMAD UR6, UR6, 0x814d41, URZ ;  /* 0x00814d41060678a4 */ /* 0x000fd2000f8e02ff */
[----:B------:R-:W1:Y:S03]  /*a7a0*/  I2F.F64.U32 R4, UR6 ;  /* 0x0000000600047d12 */ /* 0x000e660008201800 */
.L_x_63:
[----:B01----:R0:W1:Y:S01]  /*a7b0*/  F2I.F64.TRUNC R5, R4 ;  /* 0x0000000400057311 */ /* 0x003062000030d100 */
[----:B------:R-:W-:Y:S05]  /*a7c0*/  BRA `(.L_x_6) ;  /* 0x00000018003c7947 */ /* 0x000fea0003800000 */
.L_x_102:
        /* <DEDUP_REMOVED lines=30> */
.L_x_77:
        /* <DEDUP_REMOVED lines=123> */
.L_x_76:
        /* <DEDUP_REMOVED lines=62> */
.L_x_78:
[----:B------:R-:W-:-:S08]  /*b540*/  DMUL R8, R8, R10 ;  /* 0x0000000a08087228 */ /* 0x000fd00000000000 */
[----:B------:R-:W-:-:S08]  /*b550*/  DMUL R6, R8, R6 ;  /* 0x0000000608067228 */ /* 0x000fd00000000000 */
[----:B------:R-:W-:Y:S01]  /*b560*/  DMUL R4, R6, R4 ;  /* 0x0000000406047228 */ /* 0x000fe20000000000 */
[----:B------:R-:W-:Y:S10]  /*b570*/  BRA `(.L_x_75) ;  /* 0x0000000800cc7947 */ /* 0x000ff40003800000 */
.L_x_74:
        /* <DEDUP_REMOVED lines=23> */
.L_x_82:
        /* <DEDUP_REMOVED lines=74> */
.L_x_81:
        /* <DEDUP_REMOVED lines=40> */
.L_x_83:
[----:B------:R-:W-:-:S13]  /*be10*/  ISETP.NE.OR P0, PT, R0, RZ, P0 ;  /* 0x000000ff0000720c */ /* 0x000fda0000705670 */
[----:B------:R-:W-:Y:S05]  /*be20*/  @!P0 BRA `(.L_x_79) ;  /* 0x00000000005c8947 */ /* 0x000fea0003800000 */
.L_x_80:
        /* <DEDUP_REMOVED lines=23> */
.L_x_79:
[----:B------:R-:W-:-:S13]  /*bfa0*/  ISETP.NE.AND P0, PT, R4, RZ, PT ;  /* 0x000000ff0400720c */ /* 0x000fda0003f05270 */
[----:B------:R-:W-:Y:S05]  /*bfb0*/  @!P0 BRA `(.L_x_84) ;  /* 0x00000000002c8947 */ /* 0x000fea0003800000 */
[----:B------:R-:W-:-:S07]  /*bfc0*/  IADD3 R0, PT, PT, -R4, RZ, RZ ;  /* 0x000000ff04007210 */ /* 0x000fce0007ffe1ff */
.L_x_85:
        /* <DEDUP_REMOVED lines=10> */
.L_x_84:
[----:B------:R-:W-:-:S04]  /*c070*/  UIMAD UR6, UR8, UR6, URZ ;  /* 0x00000006080672a4 */ /* 0x000fc8000f8e02ff */
[----:B------:R-:W-:-:S04]  /*c080*/  UIMAD UR6, UR6, UR7, URZ ;  /* 0x00000007060672a4 */ /* 0x000fc8000f8e02ff */
[----:B------:R-:W-:-:S09]  /*c090*/  UIMAD UR6, UR6, 0x814d41, URZ ;  /* 0x00814d41060678a4 */ /* 0x000fd2000f8e02ff */
[----:B------:R-:W0:Y:S03]  /*c0a0*/  I2F.F64.U32 R4, UR6 ;  /* 0x0000000600047d12 */ /* 0x000e260008201800 */
.L_x_75:
[----:B0-----:R0:W1:Y:S02]  /*c0b0*/  F2I.F64.TRUNC R5, R4 ;  /* 0x0000000400057311 */ /* 0x001064000030d100 */
.L_x_6:
[----:B01-3--:R-:W-:Y:S01]  /*c0c0*/  STG.E desc[UR10][R2.64], R5 ;  /* 0x0000000502007986 */ /* 0x00bfe2000c10190a */
[----:B------:R-:W-:Y:S05]  /*c0d0*/  EXIT ;  /* 0x000000000000794d */ /* 0x000fea0003800000 */
.L_x_86:
[----:B------:R-:W-:-:S00]  /*c0e0*/  BRA `(.L_x_86) ;  /* 0xfffffffc00fc7947 */ /* 0x000fc0000383ffff */
[----:B------:R-:W-:-:S00]  /*c0f0*/  NOP ;  /* 0x0000000000007918 */ /* 0x000fc00000000000 */
        /* <DEDUP_REMOVED lines=8> */
.L_x_104:


//--------------------- .nv.shared.reserved.0     --------------------------
	.section	.nv.shared.reserved.0,"aw",@nobits
	.weak		__nv_reservedSMEM_offset_0_alias
	.size		__nv_reservedSMEM_offset_0_alias, 0, 64
	.other		__nv_reservedSMEM_offset_0_alias,@"STO_CUDA_RESERVED_SHARED STV_DEFAULT"
__nv_reservedSMEM_offset_0_alias:
	.zero		0
	.zero		64


//--------------------- .nv.constant0._Z15loopcalc_kernelPi --------------------------
	.section	.nv.constant0._Z15loopcalc_kernelPi,"a",@progbits
	.sectionflags	@""
	.align	4
.nv.constant0._Z15loopcalc_kernelPi:
	.zero		904


//--------------------- SYMBOLS --------------------------

	.type		.nv.reservedSmem.offset0,@object
	.size		.nv.reservedSmem.offset0,0x4
